def matmul_kernel(
    a_ptr,
    b_ptr,
    c_ptr,
    M,
    N,
    K,
    stride_am,
    stride_ak,
    stride_bk,
    stride_bn,
    stride_cm,
    stride_cn,
    BLOCK_M: tl.constexpr,
    BLOCK_N: tl.constexpr,
    BLOCK_K: tl.constexpr,
    GROUP_M: tl.constexpr,
):
    pid = tl.program_id(axis=0)
    num_pid_m = tl.cdiv(M, BLOCK_M)
    num_pid_n = tl.cdiv(N, BLOCK_N)
    num_pid_in_group = GROUP_M * num_pid_n
    group_id = pid // num_pid_in_group
    first_pid_m = group_id * GROUP_M
    group_size_m = min(num_pid_m - first_pid_m, GROUP_M)
    pid_m = first_pid_m + ((pid % num_pid_in_group) % group_size_m)
    pid_n = (pid % num_pid_in_group) // group_size_m

    offs_am = (pid_m * BLOCK_M + tl.arange(0, BLOCK_M)) % M
    offs_bn = (pid_n * BLOCK_N + tl.arange(0, BLOCK_N)) % N
    offs_k = tl.arange(0, BLOCK_K)
    a_ptrs = a_ptr + offs_am[:, None] * stride_am + offs_k[None, :] * stride_ak
    b_ptrs = b_ptr + offs_k[:, None] * stride_bk + offs_bn[None, :] * stride_bn

    acc = tl.zeros((BLOCK_M, BLOCK_N), dtype=tl.float32)
    for kk in range(0, tl.cdiv(K, BLOCK_K)):
        a = tl.load(a_ptrs, mask=offs_k[None, :] < K - kk * BLOCK_K, other=0.0)
        b = tl.load(b_ptrs, mask=offs_k[:, None] < K - kk * BLOCK_K, other=0.0)
        acc = tl.dot(a, b, acc)
        a_ptrs += BLOCK_K * stride_ak
        b_ptrs += BLOCK_K * stride_bk

    c = acc.to(c_ptr.dtype.element_ty)
    offs_cm = pid_m * BLOCK_M + tl.arange(0, BLOCK_M)
    offs_cn = pid_n * BLOCK_N + tl.arange(0, BLOCK_N)
    c_ptrs = c_ptr + offs_cm[:, None] * stride_cm + offs_cn[None, :] * stride_cn
    mask = (offs_cm[:, None] < M) & (offs_cn[None, :] < N)
    tl.store(c_ptrs, c, mask=mask)

# config = {"BLOCK_K": 32, "BLOCK_M": 64, "BLOCK_N": 32, "GROUP_M": 8, "arch": "sm_100", "dtype": "bf16", "num_ctas": 1, "num_stages": 2, "num_warps": 2}
# arch = sm_100


// ===== COMPILED SASS (sm_100a) =====

	.target	sm_100a

	.elftype	@"ET_EXEC"


//--------------------- .note.nv.tkinfo           --------------------------
	.section	.note.nv.tkinfo,"",@"SHT_NOTE"
	.sectionflags	@"SHF_NOTE_NV_TKINFO"
	.tkinfo
        /*0018*/ 	.word	0x00000081
        /*0030*/ 	.string	""
        /*0030*/ 	.string	"ptxas-blackwell"
        /*0030*/ 	.string	"Cuda compilation tools, release 12.9, V12.9.86"
        /*0030*/ 	.string	"Build cuda_12.9.r12.9/compiler.36037853_0"
        /*0030*/ 	.string	"-v  -suppress-debug-info  -lineinfo  -arch sm_100a "



//--------------------- .note.nv.cuver            --------------------------
	.section	.note.nv.cuver,"",@"SHT_NOTE"
	.sectionflags	@"SHF_NOTE_NV_CUVER"
        /*0018*/ 	.short	0x0001
        /*001a*/ 	.short	0x0064
        /*001c*/ 	.short	0x0001
        /*001e*/ 	.short	0x0000
        /*0020*/ 	.short	0x0001
        /*0022*/ 	.short	0x0000


//--------------------- .nv.info                  --------------------------
	.section	.nv.info,"",@"SHT_CUDA_INFO"
	.align	4


	//----- nvinfo : EIATTR_REGCOUNT
	.align		4
        /*0000*/ 	.byte	0x04, 0x2f
        /*0002*/ 	.short	(.L_1 - .L_0)
	.align		4
.L_0:
        /*0004*/ 	.word	index@(matmul_kernel)
        /*0008*/ 	.word	0x00000080


	//----- nvinfo : EIATTR_FRAME_SIZE
	.align		4
.L_1:
        /*000c*/ 	.byte	0x04, 0x11
        /*000e*/ 	.short	(.L_3 - .L_2)
	.align		4
.L_2:
        /*0010*/ 	.word	index@(matmul_kernel)
        /*0014*/ 	.word	0x00000000


	//----- nvinfo : EIATTR_MIN_STACK_SIZE
	.align		4
.L_3:
        /*0018*/ 	.byte	0x04, 0x12
        /*001a*/ 	.short	(.L_5 - .L_4)
	.align		4
.L_4:
        /*001c*/ 	.word	index@(matmul_kernel)
        /*0020*/ 	.word	0x00000000
.L_5:


//--------------------- .nv.info.matmul_kernel    --------------------------
	.section	.nv.info.matmul_kernel,"",@"SHT_CUDA_INFO"
	.sectionflags	@""
	.align	4


	//----- nvinfo : EIATTR_CUDA_API_VERSION
	.align		4
        /*0000*/ 	.byte	0x04, 0x37
        /*0002*/ 	.short	(.L_7 - .L_6)
.L_6:
        /*0004*/ 	.word	0x00000081


	//----- nvinfo : EIATTR_KPARAM_INFO
	.align		4
.L_7:
        /*0008*/ 	.byte	0x04, 0x17
        /*000a*/ 	.short	(.L_9 - .L_8)
.L_8:
        /*000c*/ 	.word	0x00000000
        /*0010*/ 	.short	0x000d
        /*0012*/ 	.short	0x0048
        /*0014*/ 	.byte	0x00, 0xf4, 0x21, 0x00


	//----- nvinfo : EIATTR_KPARAM_INFO
	.align		4
.L_9:
        /*0018*/ 	.byte	0x04, 0x17
        /*001a*/ 	.short	(.L_11 - .L_10)
.L_10:
        /*001c*/ 	.word	0x00000000
        /*0020*/ 	.short	0x000c
        /*0022*/ 	.short	0x0040
        /*0024*/ 	.byte	0x00, 0xf4, 0x21, 0x00


	//----- nvinfo : EIATTR_KPARAM_INFO
	.align		4
.L_11:
        /*0028*/ 	.byte	0x04, 0x17
        /*002a*/ 	.short	(.L_13 - .L_12)
.L_12:
        /*002c*/ 	.word	0x00000000
        /*0030*/ 	.short	0x000b
        /*0032*/ 	.short	0x0038
        /*0034*/ 	.byte	0x00, 0xf0, 0x11, 0x00


	//----- nvinfo : EIATTR_KPARAM_INFO
	.align		4
.L_13:
        /*0038*/ 	.byte	0x04, 0x17
        /*003a*/ 	.short	(.L_15 - .L_14)
.L_14:
        /*003c*/ 	.word	0x00000000
        /*0040*/ 	.short	0x000a
        /*0042*/ 	.short	0x0034
        /*0044*/ 	.byte	0x00, 0xf0, 0x11, 0x00


	//----- nvinfo : EIATTR_KPARAM_INFO
	.align		4
.L_15:
        /*0048*/ 	.byte	0x04, 0x17
        /*004a*/ 	.short	(.L_17 - .L_16)
.L_16:
        /*004c*/ 	.word	0x00000000
        /*0050*/ 	.short	0x0009
        /*0052*/ 	.short	0x0030
        /*0054*/ 	.byte	0x00, 0xf0, 0x11, 0x00


	//----- nvinfo : EIATTR_KPARAM_INFO
	.align		4
.L_17:
        /*0058*/ 	.byte	0x04, 0x17
        /*005a*/ 	.short	(.L_19 - .L_18)
.L_18:
        /*005c*/ 	.word	0x00000000
        /*0060*/ 	.short	0x0008
        /*0062*/ 	.short	0x002c
        /*0064*/ 	.byte	0x00, 0xf0, 0x11, 0x00


	//----- nvinfo : EIATTR_KPARAM_INFO
	.align		4
.L_19:
        /*0068*/ 	.byte	0x04, 0x17
        /*006a*/ 	.short	(.L_21 - .L_20)
.L_20:
        /*006c*/ 	.word	0x00000000
        /*0070*/ 	.short	0x0007
        /*0072*/ 	.short	0x0028
        /*0074*/ 	.byte	0x00, 0xf0, 0x11, 0x00


	//----- nvinfo : EIATTR_KPARAM_INFO
	.align		4
.L_21:
        /*0078*/ 	.byte	0x04, 0x17
        /*007a*/ 	.short	(.L_23 - .L_22)
.L_22:
        /*007c*/ 	.word	0x00000000
        /*0080*/ 	.short	0x0006
        /*0082*/ 	.short	0x0024
        /*0084*/ 	.byte	0x00, 0xf0, 0x11, 0x00


	//----- nvinfo : EIATTR_KPARAM_INFO
	.align		4
.L_23:
        /*0088*/ 	.byte	0x04, 0x17
        /*008a*/ 	.short	(.L_25 - .L_24)
.L_24:
        /*008c*/ 	.word	0x00000000
        /*0090*/ 	.short	0x0005
        /*0092*/ 	.short	0x0020
        /*0094*/ 	.byte	0x00, 0xf0, 0x11, 0x00


	//----- nvinfo : EIATTR_KPARAM_INFO
	.align		4
.L_25:
        /*0098*/ 	.byte	0x04, 0x17
        /*009a*/ 	.short	(.L_27 - .L_26)
.L_26:
        /*009c*/ 	.word	0x00000000
        /*00a0*/ 	.short	0x0004
        /*00a2*/ 	.short	0x001c
        /*00a4*/ 	.byte	0x00, 0xf0, 0x11, 0x00


	//----- nvinfo : EIATTR_KPARAM_INFO
	.align		4
.L_27:
        /*00a8*/ 	.byte	0x04, 0x17
        /*00aa*/ 	.short	(.L_29 - .L_28)
.L_28:
        /*00ac*/ 	.word	0x00000000
        /*00b0*/ 	.short	0x0003
        /*00b2*/ 	.short	0x0018
        /*00b4*/ 	.byte	0x00, 0xf0, 0x11, 0x00


	//----- nvinfo : EIATTR_KPARAM_INFO
	.align		4
.L_29:
        /*00b8*/ 	.byte	0x04, 0x17
        /*00ba*/ 	.short	(.L_31 - .L_30)
.L_30:
        /*00bc*/ 	.word	0x00000000
        /*00c0*/ 	.short	0x0002
        /*00c2*/ 	.short	0x0010
        /*00c4*/ 	.byte	0x00, 0xf4, 0x21, 0x00


	//----- nvinfo : EIATTR_KPARAM_INFO
	.align		4
.L_31:
        /*00c8*/ 	.byte	0x04, 0x17
        /*00ca*/ 	.short	(.L_33 - .L_32)
.L_32:
        /*00cc*/ 	.word	0x00000000
        /*00d0*/ 	.short	0x0001
        /*00d2*/ 	.short	0x0008
        /*00d4*/ 	.byte	0x00, 0xf4, 0x21, 0x00


	//----- nvinfo : EIATTR_KPARAM_INFO
	.align		4
.L_33:
        /*00d8*/ 	.byte	0x04, 0x17
        /*00da*/ 	.short	(.L_35 - .L_34)
.L_34:
        /*00dc*/ 	.word	0x00000000
        /*00e0*/ 	.short	0x0000
        /*00e2*/ 	.short	0x0000
        /*00e4*/ 	.byte	0x00, 0xf4, 0x21, 0x00


	//----- nvinfo : EIATTR_SPARSE_MMA_MASK
	.align		4
.L_35:
        /*00e8*/ 	.byte	0x03, 0x50
        /*00ea*/ 	.short	0x0000


	//----- nvinfo : EIATTR_MAXREG_COUNT
	.align		4
        /*00ec*/ 	.byte	0x03, 0x1b
        /*00ee*/ 	.short	0x00ff


	//----- nvinfo : EIATTR_NUM_BARRIERS
	.align		4
        /*00f0*/ 	.byte	0x02, 0x4c
        /*00f2*/ 	.byte	0x01
	.zero		1


	//----- nvinfo : EIATTR_VRC_CTA_INIT_COUNT
	.align		4
        /*00f4*/ 	.byte	0x02, 0x4a
	.zero		1
	.zero		1


	//----- nvinfo : EIATTR_EXIT_INSTR_OFFSETS
	.align		4
        /*00f8*/ 	.byte	0x04, 0x1c
        /*00fa*/ 	.short	(.L_37 - .L_36)


	//   ....[0]....
.L_36:
        /*00fc*/ 	.word	0x00004140


	//   ....[1]....
        /*0100*/ 	.word	0x00004170


	//----- nvinfo : EIATTR_REQNTID
	.align		4
.L_37:
        /*0104*/ 	.byte	0x04, 0x10
        /*0106*/ 	.short	(.L_39 - .L_38)
.L_38:
        /*0108*/ 	.word	0x00000040
        /*010c*/ 	.word	0x00000001
        /*0110*/ 	.word	0x00000001


	//----- nvinfo : EIATTR_CBANK_PARAM_SIZE
	.align		4
.L_39:
        /*0114*/ 	.byte	0x03, 0x19
        /*0116*/ 	.short	0x0050


	//----- nvinfo : EIATTR_PARAM_CBANK
	.align		4
        /*0118*/ 	.byte	0x04, 0x0a
        /*011a*/ 	.short	(.L_41 - .L_40)
	.align		4
.L_40:
        /*011c*/ 	.word	index@(.nv.constant0.matmul_kernel)
        /*0120*/ 	.short	0x0380
        /*0122*/ 	.short	0x0050


	//----- nvinfo : EIATTR_SW_WAR
	.align		4
.L_41:
        /*0124*/ 	.byte	0x04, 0x36
        /*0126*/ 	.short	(.L_43 - .L_42)
.L_42:
        /*0128*/ 	.word	0x00000008
.L_43:


//--------------------- .nv.compat                --------------------------
	.section	.nv.compat,"",@"SHT_CUDA_COMPAT_INFO"
	.align	4
        /*0000*/ 	.byte	0x02, 0x02, 0x01, 0x00, 0x02, 0x05, 0x05, 0x00, 0x02, 0x03, 0x00, 0x00, 0x02, 0x06, 0x01, 0x00


//--------------------- .nv.callgraph             --------------------------
	.section	.nv.callgraph,"",@"SHT_CUDA_CALLGRAPH"
	.align	4
	.sectionentsize	8
	.align		4
        /*0000*/ 	.word	0x00000000
	.align		4
        /*0004*/ 	.word	0xffffffff
	.align		4
        /*0008*/ 	.word	0x00000000
	.align		4
        /*000c*/ 	.word	0xfffffffe
	.align		4
        /*0010*/ 	.word	0x00000000
	.align		4
        /*0014*/ 	.word	0xfffffffd
	.align		4
        /*0018*/ 	.word	0x00000000
	.align		4
        /*001c*/ 	.word	0xfffffffc


//--------------------- .text.matmul_kernel       --------------------------
	.section	.text.matmul_kernel,"ax",@progbits
	.align	128
        .global         matmul_kernel
        .type           matmul_kernel,@function
        .size           matmul_kernel,(.L_x_3 - matmul_kernel)
        .other          matmul_kernel,@"STO_CUDA_ENTRY STV_DEFAULT"
matmul_kernel:
.text.matmul_kernel:
[----:B------:R-:W0:Y:S08]  /*0000*/  LDC R1, c[0x0][0x37c] ;  /* 0x0000df00ff017b82 */ /* 0x000e300000000800 */
[----:B------:R-:W1:Y:S01]  /*0010*/  LDC.64 R20, c[0x0][0x398] ;  /* 0x0000e600ff147b82 */ /* 0x000e620000000a00 */
[----:B------:R-:W2:Y:S01]  /*0020*/  S2R R5, SR_CTAID.X ;  /* 0x0000000000057919 */ /* 0x000ea20000002500 */
[----:B------:R-:W3:Y:S01]  /*0030*/  LDCU UR4, c[0x0][0x3a0] ;  /* 0x00007400ff0477ac */ /* 0x000ee20008000800 */
[----:B------:R-:W-:-:S02]  /*0040*/  CS2R R56, SRZ ;  /* 0x0000000000387805 */ /* 0x000fc4000001ff00 */
[----:B------:R-:W-:Y:S02]  /*0050*/  CS2R R58, SRZ ;  /* 0x00000000003a7805 */ /* 0x000fe4000001ff00 */
[----:B------:R-:W-:Y:S02]  /*0060*/  CS2R R52, SRZ ;  /* 0x0000000000347805 */ /* 0x000fe4000001ff00 */
[----:B------:R-:W-:Y:S02]  /*0070*/  CS2R R54, SRZ ;  /* 0x0000000000367805 */ /* 0x000fe4000001ff00 */
[----:B------:R-:W-:Y:S01]  /*0080*/  CS2R R48, SRZ ;  /* 0x0000000000307805 */ /* 0x000fe2000001ff00 */
[----:B------:R-:W4:Y:S01]  /*0090*/  S2UR UR6, SR_CgaCtaId ;  /* 0x00000000000679c3 */ /* 0x000f220000008800 */
[----:B------:R-:W-:Y:S02]  /*00a0*/  CS2R R50, SRZ ;  /* 0x0000000000327805 */ /* 0x000fe4000001ff00 */
[----:B------:R-:W-:-:S02]  /*00b0*/  CS2R R16, SRZ ;  /* 0x0000000000107805 */ /* 0x000fc4000001ff00 */
[----:B------:R-:W-:Y:S01]  /*00c0*/  CS2R R18, SRZ ;  /* 0x0000000000127805 */ /* 0x000fe2000001ff00 */
[----:B------:R-:W-:Y:S01]  /*00d0*/  UMOV UR5, 0x400 ;  /* 0x0000040000057882 */ /* 0x000fe20000000000 */
[----:B------:R-:W0:Y:S01]  /*00e0*/  LDCU.64 UR8, c[0x0][0x358] ;  /* 0x00006b00ff0877ac */ /* 0x000e220008000a00 */
[----:B---3--:R-:W-:Y:S01]  /*00f0*/  UIADD3 UR4, UPT, UPT, UR4, 0x1f, URZ ;  /* 0x0000001f04047890 */ /* 0x008fe2000fffe0ff */
[----:B-1----:R-:W-:-:S03]  /*0100*/  VIADD R0, R21, 0x1f ;  /* 0x0000001f15007836 */ /* 0x002fc60000000000 */
[----:B------:R-:W-:Y:S02]  /*0110*/  UISETP.GE.AND UP0, UPT, UR4, 0x20, UPT ;  /* 0x000000200400788c */ /* 0x000fe4000bf06270 */
[----:B------:R-:W-:Y:S01]  /*0120*/  SHF.R.S32.HI R3, RZ, 0x1f, R0 ;  /* 0x0000001fff037819 */ /* 0x000fe20000011400 */
[----:B----4-:R-:W-:-:S03]  /*0130*/  ULEA UR5, UR6, UR5, 0x18 ;  /* 0x0000000506057291 */ /* 0x010fc6000f8ec0ff */
[----:B------:R-:W-:Y:S02]  /*0140*/  LEA.HI R3, R3, R0, RZ, 0x5 ;  /* 0x0000000003037211 */ /* 0x000fe400078f28ff */
[----:B--2---:R-:W-:Y:S02]  /*0150*/  IABS R8, R5 ;  /* 0x0000000500087213 */ /* 0x004fe40000000000 */
[----:B------:R-:W-:-:S05]  /*0160*/  SHF.R.S32.HI R3, RZ, 0x5, R3 ;  /* 0x00000005ff037819 */ /* 0x000fca0000011403 */
[----:B------:R-:W-:-:S05]  /*0170*/  IMAD.SHL.U32 R4, R3, 0x8, RZ ;  /* 0x0000000803047824 */ /* 0x000fca00078e00ff */
[-C--:B------:R-:W-:Y:S02]  /*0180*/  IABS R7, R4.reuse ;  /* 0x0000000400077213 */ /* 0x080fe40000000000 */
[----:B------:R-:W-:Y:S02]  /*0190*/  IABS R10, R4 ;  /* 0x00000004000a7213 */ /* 0x000fe40000000000 */
[----:B------:R-:W1:Y:S08]  /*01a0*/  I2F.RP R0, R7 ;  /* 0x0000000700007306 */ /* 0x000e700000209400 */
[----:B-1----:R-:W1:Y:S02]  /*01b0*/  MUFU.RCP R0, R0 ;  /* 0x0000000000007308 */ /* 0x002e640000001000 */
[----:B-1----:R-:W-:-:S02]  /*01c0*/  VIADD R2, R0, 0xffffffe ;  /* 0x0ffffffe00027836 */ /* 0x002fc40000000000 */
[----:B------:R-:W-:-:S04]  /*01d0*/  IMAD.MOV R0, RZ, RZ, -R10 ;  /* 0x000000ffff007224 */ /* 0x000fc800078e0a0a */
[----:B------:R1:W2:Y:S02]  /*01e0*/  F2I.FTZ.U32.TRUNC.NTZ R3, R2 ;  /* 0x0000000200037305 */ /* 0x0002a4000021f000 */
[----:B-1----:R-:W-:Y:S02]  /*01f0*/  IMAD.MOV.U32 R2, RZ, RZ, RZ ;  /* 0x000000ffff027224 */ /* 0x002fe400078e00ff */
[----:B--2---:R-:W-:-:S04]  /*0200*/  IMAD.MOV R6, RZ, RZ, -R3 ;  /* 0x000000ffff067224 */ /* 0x004fc800078e0a03 */
[----:B------:R-:W-:Y:S02]  /*0210*/  IMAD R9, R6, R7, RZ ;  /* 0x0000000706097224 */ /* 0x000fe400078e02ff */
[----:B------:R-:W-:Y:S02]  /*0220*/  IMAD.MOV.U32 R6, RZ, RZ, R8 ;  /* 0x000000ffff067224 */ /* 0x000fe400078e0008 */
[----:B------:R-:W-:-:S06]  /*0230*/  IMAD.HI.U32 R3, R3, R9, R2 ;  /* 0x0000000903037227 */ /* 0x000fcc00078e0002 */
[----:B------:R-:W-:-:S04]  /*0240*/  IMAD.HI.U32 R3, R3, R6, RZ ;  /* 0x0000000603037227 */ /* 0x000fc800078e00ff */
[----:B------:R-:W-:-:S05]  /*0250*/  IMAD R0, R3, R0, R6 ;  /* 0x0000000003007224 */ /* 0x000fca00078e0206 */
[----:B------:R-:W-:-:S13]  /*0260*/  ISETP.GT.U32.AND P1, PT, R7, R0, PT ;  /* 0x000000000700720c */ /* 0x000fda0003f24070 */
[----:B------:R-:W-:Y:S02]  /*0270*/  @!P1 IMAD.IADD R0, R0, 0x1, -R7 ;  /* 0x0000000100009824 */ /* 0x000fe400078e0a07 */
[----:B------:R-:W-:Y:S01]  /*0280*/  @!P1 VIADD R3, R3, 0x1 ;  /* 0x0000000103039836 */ /* 0x000fe20000000000 */
[----:B------:R-:W-:Y:S02]  /*0290*/  ISETP.NE.AND P1, PT, R4, RZ, PT ;  /* 0x000000ff0400720c */ /* 0x000fe40003f25270 */
[----:B------:R-:W-:Y:S02]  /*02a0*/  ISETP.GE.U32.AND P0, PT, R0, R7, PT ;  /* 0x000000070000720c */ /* 0x000fe40003f06070 */
[----:B------:R-:W-:-:S04]  /*02b0*/  LOP3.LUT R0, R5, R4, RZ, 0x3c, !PT ;  /* 0x0000000405007212 */ /* 0x000fc800078e3cff */
[----:B------:R-:W-:Y:S01]  /*02c0*/  ISETP.GE.AND P2, PT, R0, RZ, PT ;  /* 0x000000ff0000720c */ /* 0x000fe20003f46270 */
[----:B------:R-:W-:-:S06]  /*02d0*/  VIADD R0, R20, 0x3f ;  /* 0x0000003f14007836 */ /* 0x000fcc0000000000 */
[----:B------:R-:W-:-:S04]  /*02e0*/  @P0 VIADD R3, R3, 0x1 ;  /* 0x0000000103030836 */ /* 0x000fc80000000000 */
[----:B------:R-:W-:Y:S01]  /*02f0*/  IMAD.MOV.U32 R2, RZ, RZ, R3 ;  /* 0x000000ffff027224 */ /* 0x000fe200078e0003 */
[----:B------:R-:W-:-:S03]  /*0300*/  SHF.R.S32.HI R3, RZ, 0x1f, R0 ;  /* 0x0000001fff037819 */ /* 0x000fc60000011400 */
[----:B------:R-:W-:Y:S01]  /*0310*/  @!P2 IMAD.MOV R2, RZ, RZ, -R2 ;  /* 0x000000ffff02a224 */ /* 0x000fe200078e0a02 */
[----:B------:R-:W-:Y:S02]  /*0320*/  @!P1 LOP3.LUT R2, RZ, R4, RZ, 0x33, !PT ;  /* 0x00000004ff029212 */ /* 0x000fe400078e33ff */
[----:B------:R-:W-:-:S03]  /*0330*/  LEA.HI R3, R3, R0, RZ, 0x6 ;  /* 0x0000000003037211 */ /* 0x000fc600078f30ff */
[----:B------:R-:W-:Y:S02]  /*0340*/  IMAD.SHL.U32 R6, R2, 0x8, RZ ;  /* 0x0000000802067824 */ /* 0x000fe400078e00ff */
[----:B------:R-:W-:-:S03]  /*0350*/  IMAD.MOV R2, RZ, RZ, -R2 ;  /* 0x000000ffff027224 */ /* 0x000fc600078e0a02 */
[----:B------:R-:W-:Y:S01]  /*0360*/  LEA.HI.SX32 R3, R3, -R6, 0x1a ;  /* 0x8000000603037211 */ /* 0x000fe200078fd2ff */
[----:B------:R-:W-:-:S03]  /*0370*/  IMAD R4, R4, R2, R5 ;  /* 0x0000000204047224 */ /* 0x000fc600078e0205 */
[----:B------:R-:W-:Y:S02]  /*0380*/  VIMNMX R11, PT, PT, R3, 0x8, PT ;  /* 0x00000008030b7848 */ /* 0x000fe40003fe0100 */
[----:B------:R-:W-:Y:S02]  /*0390*/  IABS R9, R4 ;  /* 0x0000000400097213 */ /* 0x000fe40000000000 */
[----:B------:R-:W-:-:S04]  /*03a0*/  IABS R7, R11 ;  /* 0x0000000b00077213 */ /* 0x000fc80000000000 */
[----:B------:R-:W1:Y:S08]  /*03b0*/  I2F.RP R0, R7 ;  /* 0x0000000700007306 */ /* 0x000e700000209400 */
[----:B-1----:R-:W1:Y:S02]  /*03c0*/  MUFU.RCP R0, R0 ;  /* 0x0000000000007308 */ /* 0x002e640000001000 */
[----:B-1----:R-:W-:-:S06]  /*03d0*/  VIADD R3, R0, 0xffffffe ;  /* 0x0ffffffe00037836 */ /* 0x002fcc0000000000 */
[----:B------:R-:W1:Y:S02]  /*03e0*/  F2I.FTZ.U32.TRUNC.NTZ R3, R3 ;  /* 0x0000000300037305 */ /* 0x000e64000021f000 */
[----:B-1----:R-:W-:-:S04]  /*03f0*/  IMAD.MOV R8, RZ, RZ, -R3 ;  /* 0x000000ffff087224 */ /* 0x002fc800078e0a03 */
[----:B------:R-:W-:Y:S01]  /*0400*/  IMAD.MOV.U32 R2, RZ, RZ, R8 ;  /* 0x000000ffff027224 */ /* 0x000fe200078e0008 */
[----:B------:R-:W-:-:S03]  /*0410*/  IABS R8, R11 ;  /* 0x0000000b00087213 */ /* 0x000fc60000000000 */
[----:B------:R-:W-:Y:S02]  /*0420*/  IMAD R5, R2, R7, RZ ;  /* 0x0000000702057224 */ /* 0x000fe400078e02ff */
[----:B------:R-:W-:Y:S02]  /*0430*/  IMAD.MOV.U32 R2, RZ, RZ, RZ ;  /* 0x000000ffff027224 */ /* 0x000fe400078e00ff */
[----:B------:R-:W-:Y:S02]  /*0440*/  IMAD.MOV R0, RZ, RZ, -R8 ;  /* 0x000000ffff007224 */ /* 0x000fe400078e0a08 */
        /* <DEDUP_REMOVED lines=9> */
[----:B------:R-:W-:Y:S02]  /*04e0*/  ISETP.GE.AND P2, PT, R0, RZ, PT ;  /* 0x000000ff0000720c */ /* 0x000fe40003f46270 */
[----:B------:R-:W1:Y:S05]  /*04f0*/  S2R R0, SR_TID.X ;  /* 0x0000000000007919 */ /* 0x000e6a0000002100 */
[----:B------:R-:W-:-:S04]  /*0500*/  @P0 VIADD R2, R2, 0x1 ;  /* 0x0000000102020836 */ /* 0x000fc80000000000 */
[----:B------:R-:W-:-:S04]  /*0510*/  IMAD.MOV.U32 R3, RZ, RZ, R2 ;  /* 0x000000ffff037224 */ /* 0x000fc800078e0002 */
[----:B------:R-:W-:Y:S01]  /*0520*/  @!P2 IMAD.MOV R3, RZ, RZ, -R3 ;  /* 0x000000ffff03a224 */ /* 0x000fe200078e0a03 */
[----:B------:R-:W-:-:S05]  /*0530*/  @!P1 LOP3.LUT R3, RZ, R11, RZ, 0x33, !PT ;  /* 0x0000000bff039212 */ /* 0x000fca00078e33ff */
[----:B------:R-:W-:Y:S02]  /*0540*/  IMAD.MOV R2, RZ, RZ, -R3 ;  /* 0x000000ffff027224 */ /* 0x000fe400078e0a03 */
[----:B------:R-:W-:Y:S02]  /*0550*/  IMAD.SHL.U32 R3, R3, 0x20, RZ ;  /* 0x0000002003037824 */ /* 0x000fe400078e00ff */
[----:B------:R-:W-:-:S04]  /*0560*/  IMAD R2, R11, R2, R4 ;  /* 0x000000020b027224 */ /* 0x000fc800078e0204 */
[----:B------:R-:W-:Y:S01]  /*0570*/  IMAD.IADD R5, R6, 0x1, R2 ;  /* 0x0000000106057824 */ /* 0x000fe200078e0202 */
[C---:B-1----:R-:W-:Y:S02]  /*0580*/  LOP3.LUT R2, R0.reuse, 0x3f, RZ, 0xc0, !PT ;  /* 0x0000003f00027812 */ /* 0x042fe400078ec0ff */
[----:B------:R-:W-:-:S03]  /*0590*/  LOP3.LUT R6, R0, 0x20, RZ, 0xc0, !PT ;  /* 0x0000002000067812 */ /* 0x000fc600078ec0ff */
[----:B------:R-:W-:Y:S01]  /*05a0*/  IMAD R4, R5, 0x40, R2 ;  /* 0x0000004005047824 */ /* 0x000fe200078e0202 */
[----:B0-----:R-:W-:Y:S06]  /*05b0*/  BRA.U !UP0, `(.L_x_0) ;  /* 0x0000002d082c7547 */ /* 0x001fec000b800000 */
[----:B------:R-:W-:Y:S01]  /*05c0*/  IABS R16, R20 ;  /* 0x0000001400107213 */ /* 0x000fe20000000000 */
[----:B------:R-:W0:Y:S01]  /*05d0*/  LDC.64 R106, c[0x0][0x388] ;  /* 0x0000e200ff6a7b82 */ /* 0x000e220000000a00 */
[----:B------:R-:W-:Y:S01]  /*05e0*/  IABS R7, R21 ;  /* 0x0000001500077213 */ /* 0x000fe20000000000 */
[----:B------:R-:W1:Y:S01]  /*05f0*/  LDCU UR10, c[0x0][0x3a4] ;  /* 0x00007480ff0a77ac */ /* 0x000e620008000800 */
[----:B------:R-:W2:Y:S01]  /*0600*/  I2F.RP R12, R16 ;  /* 0x00000010000c7306 */ /* 0x000ea20000209400 */
[----:B------:R-:W-:Y:S02]  /*0610*/  LEA.HI R27, R6, R3, RZ, 0x1b ;  /* 0x00000003061b7211 */ /* 0x000fe400078fd8ff */
[----:B------:R-:W-:Y:S02]  /*0620*/  CS2R R72, SRZ ;  /* 0x0000000000487805 */ /* 0x000fe4000001ff00 */
[----:B------:R-:W-:Y:S01]  /*0630*/  ISETP.GE.AND P1, PT, R4, RZ, PT ;  /* 0x000000ff0400720c */ /* 0x000fe20003f26270 */
[----:B------:R-:W3:Y:S01]  /*0640*/  LDCU UR40, c[0x0][0x3a0] ;  /* 0x00007400ff2877ac */ /* 0x000ee20008000800 */
[----:B------:R-:W-:Y:S01]  /*0650*/  IABS R25, R27 ;  /* 0x0000001b00197213 */ /* 0x000fe20000000000 */
[C---:B------:R-:W-:Y:S01]  /*0660*/  VIADD R15, R27.reuse, 0x1c ;  /* 0x0000001c1b0f7836 */ /* 0x040fe20000000000 */
[----:B------:R-:W4:Y:S01]  /*0670*/  LDC.64 R100, c[0x0][0x380] ;  /* 0x0000e000ff647b82 */ /* 0x000f220000000a00 */
[----:B------:R-:W5:Y:S01]  /*0680*/  I2F.RP R5, R7 ;  /* 0x0000000700057306 */ /* 0x000f620000209400 */
[----:B------:R-:W-:Y:S01]  /*0690*/  VIADD R17, R27, 0x1a ;  /* 0x0000001a1b117836 */ /* 0x000fe20000000000 */
[----:B------:R-:W0:Y:S01]  /*06a0*/  LDCU UR7, c[0x0][0x3a8] ;  /* 0x00007500ff0777ac */ /* 0x000e220008000800 */
[----:B------:R-:W-:Y:S01]  /*06b0*/  ISETP.GE.AND P4, PT, R15, RZ, PT ;  /* 0x000000ff0f00720c */ /* 0x000fe20003f86270 */
[C---:B------:R-:W-:Y:S01]  /*06c0*/  VIADD R29, R27.reuse, 0x14 ;  /* 0x000000141b1d7836 */ /* 0x040fe20000000000 */
[----:B------:R-:W-:Y:S01]  /*06d0*/  LOP3.LUT R91, R0, 0x1f, RZ, 0xc0, !PT ;  /* 0x0000001f005b7812 */ /* 0x000fe200078ec0ff */
[----:B------:R-:W-:Y:S01]  /*06e0*/  VIADD R31, R27, 0x12 ;  /* 0x000000121b1f7836 */ /* 0x000fe20000000000 */
[----:B------:R-:W-:Y:S01]  /*06f0*/  IABS R14, R17 ;  /* 0x00000011000e7213 */ /* 0x000fe20000000000 */
[----:B--2---:R-:W2:Y:S01]  /*0700*/  MUFU.RCP R12, R12 ;  /* 0x0000000c000c7308 */ /* 0x004ea20000001000 */
[----:B------:R-:W-:Y:S01]  /*0710*/  ISETP.GE.AND P5, PT, R17, RZ, PT ;  /* 0x000000ff1100720c */ /* 0x000fe20003fa6270 */
[C---:B------:R-:W-:Y:S01]  /*0720*/  VIADD R17, R27.reuse, 0x16 ;  /* 0x000000161b117836 */ /* 0x040fe20000000000 */
[----:B------:R-:W-:Y:S01]  /*0730*/  IABS R22, R31 ;  /* 0x0000001f00167213 */ /* 0x000fe20000000000 */
[C---:B------:R-:W-:Y:S01]  /*0740*/  VIADD R33, R27.reuse, 0x10 ;  /* 0x000000101b217836 */ /* 0x040fe20000000000 */
[----:B------:R-:W0:Y:S01]  /*0750*/  LDC R92, c[0x0][0x3ac] ;  /* 0x0000eb00ff5c7b82 */ /* 0x000e220000000800 */
[C---:B------:R-:W-:Y:S01]  /*0760*/  VIADD R35, R27.reuse, 0xe ;  /* 0x0000000e1b237836 */ /* 0x040fe20000000000 */
[----:B------:R-:W-:Y:S01]  /*0770*/  IABS R18, R17 ;  /* 0x0000001100127213 */ /* 0x000fe20000000000 */
[----:B-----5:R-:W5:Y:S01]  /*0780*/  MUFU.RCP R5, R5 ;  /* 0x0000000500057308 */ /* 0x020f620000001000 */
[----:B------:R-:W-:Y:S01]  /*0790*/  IABS R24, R33 ;  /* 0x0000002100187213 */ /* 0x000fe20000000000 */
[C---:B------:R-:W-:Y:S01]  /*07a0*/  VIADD R37, R27.reuse, 0xc ;  /* 0x0000000c1b257836 */ /* 0x040fe20000000000 */
[----:B------:R-:W-:Y:S01]  /*07b0*/  IABS R26, R35 ;  /* 0x00000023001a7213 */ /* 0x000fe20000000000 */
[C---:B------:R-:W-:Y:S01]  /*07c0*/  VIADD R39, R27.reuse, 0xa ;  /* 0x0000000a1b277836 */ /* 0x040fe20000000000 */
[----:B------:R-:W-:Y:S01]  /*07d0*/  USHF.R.S32.HI UR6, URZ, 0x1f, UR4 ;  /* 0x0000001fff067899 */ /* 0x000fe20008011404 */
[C---:B------:R-:W-:Y:S01]  /*07e0*/  VIADD R41, R27.reuse, 0x8 ;  /* 0x000000081b297836 */ /* 0x040fe20000000000 */
[----:B------:R-:W-:Y:S01]  /*07f0*/  IABS R28, R37 ;  /* 0x00000025001c7213 */ /* 0x000fe20000000000 */
[C---:B------:R-:W-:Y:S01]  /*0800*/  VIADD R42, R27.reuse, 0x6 ;  /* 0x000000061b2a7836 */ /* 0x040fe20000000000 */
[----:B------:R-:W-:Y:S01]  /*0810*/  IABS R30, R39 ;  /* 0x00000027001e7213 */ /* 0x000fe20000000000 */
[----:B--2---:R-:W-:Y:S01]  /*0820*/  VIADD R10, R12, 0xffffffe ;  /* 0x0ffffffe0c0a7836 */ /* 0x004fe20000000000 */
[----:B------:R-:W-:Y:S01]  /*0830*/  IABS R12, R4 ;  /* 0x00000004000c7213 */ /* 0x000fe20000000000 */
[C---:B------:R-:W-:Y:S01]  /*0840*/  VIADD R43, R27.reuse, 0x4 ;  /* 0x000000041b2b7836 */ /* 0x040fe20000000000 */
[----:B------:R-:W-:Y:S01]  /*0850*/  ULEA.HI UR6, UR6, UR4, URZ, 0x5 ;  /* 0x0000000406067291 */ /* 0x000fe2000f8f28ff */
[----:B------:R2:W0:Y:S01]  /*0860*/  F2I.FTZ.U32.TRUNC.NTZ R11, R10 ;  /* 0x0000000a000b7305 */ /* 0x000422000021f000 */
[----:B------:R-:W-:Y:S01]  /*0870*/  VIADD R44, R27, 0x2 ;  /* 0x000000021b2c7836 */ /* 0x000fe20000000000 */
[----:B------:R-:W-:Y:S01]  /*0880*/  CS2R R74, SRZ ;  /* 0x00000000004a7805 */ /* 0x000fe2000001ff00 */
[----:B-----5:R-:W-:Y:S01]  /*0890*/  VIADD R8, R5, 0xffffffe ;  /* 0x0ffffffe05087836 */ /* 0x020fe20000000000 */
[----:B------:R-:W-:-:S02]  /*08a0*/  IABS R19, R43 ;  /* 0x0000002b00137213 */ /* 0x000fc40000000000 */
[----:B------:R-:W-:Y:S02]  /*08b0*/  CS2R R68, SRZ ;  /* 0x0000000000447805 */ /* 0x000fe4000001ff00 */
[----:B------:R-:W-:Y:S01]  /*08c0*/  IABS R23, R44 ;  /* 0x0000002c00177213 */ /* 0x000fe20000000000 */
[----:B0-----:R-:W-:Y:S01]  /*08d0*/  IMAD R91, R91, R92, RZ ;  /* 0x0000005c5b5b7224 */ /* 0x001fe200078e02ff */
[----:B------:R0:W5:Y:S01]  /*08e0*/  F2I.FTZ.U32.TRUNC.NTZ R9, R8 ;  /* 0x0000000800097305 */ /* 0x000162000021f000 */
[----:B--2---:R-:W-:Y:S01]  /*08f0*/  IMAD.MOV.U32 R10, RZ, RZ, RZ ;  /* 0x000000ffff0a7224 */ /* 0x004fe200078e00ff */
[----:B------:R-:W-:Y:S02]  /*0900*/  CS2R R70, SRZ ;  /* 0x0000000000467805 */ /* 0x000fe4000001ff00 */
[----:B------:R-:W-:Y:S02]  /*0910*/  CS2R R64, SRZ ;  /* 0x0000000000407805 */ /* 0x000fe4000001ff00 */
[----:B------:R-:W-:-:S02]  /*0920*/  CS2R R66, SRZ ;  /* 0x0000000000427805 */ /* 0x000fc4000001ff00 */
[----:B------:R-:W-:Y:S02]  /*0930*/  CS2R R60, SRZ ;  /* 0x00000000003c7805 */ /* 0x000fe4000001ff00 */
[----:B------:R-:W-:Y:S01]  /*0940*/  CS2R R62, SRZ ;  /* 0x00000000003e7805 */ /* 0x000fe2000001ff00 */
[----:B------:R-:W-:Y:S01]  /*0950*/  IMAD.MOV R13, RZ, RZ, -R11 ;  /* 0x000000ffff0d7224 */ /* 0x000fe200078e0a0b */
[----:B------:R-:W-:Y:S01]  /*0960*/  CS2R R56, SRZ ;  /* 0x0000000000387805 */ /* 0x000fe2000001ff00 */
[----:B0-----:R-:W-:Y:S01]  /*0970*/  IMAD.MOV.U32 R8, RZ, RZ, RZ ;  /* 0x000000ffff087224 */ /* 0x001fe200078e00ff */
[----:B------:R-:W-:Y:S01]  /*0980*/  CS2R R58, SRZ ;  /* 0x00000000003a7805 */ /* 0x000fe2000001ff00 */
[----:B------:R-:W-:Y:S01]  /*0990*/  IMAD R13, R13, R16, RZ ;  /* 0x000000100d0d7224 */ /* 0x000fe200078e02ff */
[----:B------:R-:W-:Y:S02]  /*09a0*/  CS2R R52, SRZ ;  /* 0x0000000000347805 */ /* 0x000fe4000001ff00 */
[----:B------:R-:W-:-:S02]  /*09b0*/  CS2R R54, SRZ ;  /* 0x0000000000367805 */ /* 0x000fc4000001ff00 */
[----:B------:R-:W-:Y:S01]  /*09c0*/  CS2R R48, SRZ ;  /* 0x0000000000307805 */ /* 0x000fe2000001ff00 */
[----:B------:R-:W-:Y:S01]  /*09d0*/  IMAD.HI.U32 R11, R11, R13, R10 ;  /* 0x0000000d0b0b7227 */ /* 0x000fe200078e000a */
[----:B------:R-:W-:Y:S01]  /*09e0*/  CS2R R50, SRZ ;  /* 0x0000000000327805 */ /* 0x000fe2000001ff00 */
[----:B------:R-:W-:Y:S02]  /*09f0*/  USHF.L.U32 UR39, UR7, 0x5, URZ ;  /* 0x0000000507277899 */ /* 0x000fe400080006ff */
[----:B-----5:R-:W-:Y:S01]  /*0a00*/  IMAD.MOV R5, RZ, RZ, -R9 ;  /* 0x000000ffff057224 */ /* 0x020fe200078e0a09 */
[----:B------:R-:W-:Y:S01]  /*0a10*/  UIMAD UR11, UR7, 0x1e, URZ ;  /* 0x0000001e070b78a4 */ /* 0x000fe2000f8e02ff */
[----:B------:R-:W-:Y:S01]  /*0a20*/  IMAD.HI.U32 R11, R11, R12, RZ ;  /* 0x0000000c0b0b7227 */ /* 0x000fe200078e00ff */
[----:B------:R-:W-:Y:S02]  /*0a30*/  UIMAD UR12, UR7, 0x1d, URZ ;  /* 0x0000001d070c78a4 */ /* 0x000fe4000f8e02ff */
[----:B------:R-:W-:Y:S01]  /*0a40*/  UIMAD UR13, UR7, 0x1c, URZ ;  /* 0x0000001c070d78a4 */ /* 0x000fe2000f8e02ff */
[----:B------:R-:W-:Y:S01]  /*0a50*/  IMAD.MOV R11, RZ, RZ, -R11 ;  /* 0x000000ffff0b7224 */ /* 0x000fe200078e0a0b */
[----:B------:R-:W-:Y:S01]  /*0a60*/  UIMAD UR14, UR7, 0x1b, URZ ;  /* 0x0000001b070e78a4 */ /* 0x000fe2000f8e02ff */
[----:B------:R-:W-:Y:S01]  /*0a70*/  IMAD.MOV.U32 R6, RZ, RZ, R5 ;  /* 0x000000ffff067224 */ /* 0x000fe200078e0005 */
[----:B------:R-:W-:Y:S01]  /*0a80*/  UIMAD UR15, UR7, 0x1a, URZ ;  /* 0x0000001a070f78a4 */ /* 0x000fe2000f8e02ff */
[----:B------:R-:W-:Y:S01]  /*0a90*/  IMAD R11, R16, R11, R12 ;  /* 0x0000000b100b7224 */ /* 0x000fe200078e020c */
[----:B------:R-:W-:Y:S01]  /*0aa0*/  IABS R12, R15 ;  /* 0x0000000f000c7213 */ /* 0x000fe20000000000 */
[C---:B------:R-:W-:Y:S01]  /*0ab0*/  VIADD R13, R27.reuse, 0x1e ;  /* 0x0000001e1b0d7836 */ /* 0x040fe20000000000 */
[----:B------:R-:W-:Y:S01]  /*0ac0*/  UIMAD UR16, UR7, 0x19, URZ ;  /* 0x00000019071078a4 */ /* 0x000fe2000f8e02ff */
[----:B------:R-:W-:Y:S01]  /*0ad0*/  IMAD R5, R6, R7, RZ ;  /* 0x0000000706057224 */ /* 0x000fe200078e02ff */
[----:B------:R-:W-:Y:S01]  /*0ae0*/  ISETP.GT.U32.AND P0, PT, R16, R11, PT ;  /* 0x0000000b1000720c */ /* 0x000fe20003f04070 */
[----:B------:R-:W-:Y:S01]  /*0af0*/  VIADD R15, R27, 0x18 ;  /* 0x000000181b0f7836 */ /* 0x000fe20000000000 */
[----:B------:R-:W-:Y:S01]  /*0b00*/  IABS R10, R13 ;  /* 0x0000000d000a7213 */ /* 0x000fe20000000000 */
[----:B------:R-:W-:Y:S01]  /*0b10*/  IMAD.HI.U32 R8, R9, R5, R8 ;  /* 0x0000000509087227 */ /* 0x000fe200078e0008 */
[----:B------:R-:W-:Y:S01]  /*0b20*/  ISETP.GE.AND P3, PT, R13, RZ, PT ;  /* 0x000000ff0d00720c */ /* 0x000fe20003f66270 */
[----:B------:R-:W-:Y:S01]  /*0b30*/  UIMAD UR17, UR7, 0x18, URZ ;  /* 0x00000018071178a4 */ /* 0x000fe2000f8e02ff */
[----:B------:R-:W-:Y:S01]  /*0b40*/  IABS R13, R29 ;  /* 0x0000001d000d7213 */ /* 0x000fe20000000000 */
[----:B---3--:R-:W-:Y:S01]  /*0b50*/  IMAD.U32 R93, RZ, RZ, UR40 ;  /* 0x00000028ff5d7e24 */ /* 0x008fe2000f8e00ff */
[----:B------:R-:W-:Y:S01]  /*0b60*/  UIMAD UR18, UR7, 0x17, URZ ;  /* 0x00000017071278a4 */ /* 0x000fe2000f8e02ff */
[----:B------:R-:W-:Y:S01]  /*0b70*/  IMAD.HI.U32 R5, R8, R10, RZ ;  /* 0x0000000a08057227 */ /* 0x000fe200078e00ff */
[----:B------:R-:W-:-:S02]  /*0b80*/  UIMAD UR19, UR7, 0x16, URZ ;  /* 0x00000016071378a4 */ /* 0x000fc4000f8e02ff */
[----:B------:R-:W-:Y:S01]  /*0b90*/  UIMAD UR20, UR7, 0x15, URZ ;  /* 0x00000015071478a4 */ /* 0x000fe2000f8e02ff */
[----:B------:R-:W-:Y:S01]  /*0ba0*/  @!P0 IMAD.IADD R11, R11, 0x1, -R16 ;  /* 0x000000010b0b8824 */ /* 0x000fe200078e0a10 */
[----:B------:R-:W-:Y:S01]  /*0bb0*/  UIMAD UR21, UR7, 0x14, URZ ;  /* 0x00000014071578a4 */ /* 0x000fe2000f8e02ff */
[----:B------:R-:W-:Y:S01]  /*0bc0*/  IMAD.MOV R9, RZ, RZ, -R5 ;  /* 0x000000ffff097224 */ /* 0x000fe200078e0a05 */
[----:B------:R-:W-:Y:S01]  /*0bd0*/  UIMAD UR22, UR7, 0x13, URZ ;  /* 0x00000013071678a4 */ /* 0x000fe2000f8e02ff */
[----:B------:R-:W-:Y:S01]  /*0be0*/  IMAD.HI.U32 R6, R8, R12, RZ ;  /* 0x0000000c08067227 */ /* 0x000fe200078e00ff */
[----:B------:R-:W-:Y:S01]  /*0bf0*/  ISETP.GT.U32.AND P0, PT, R16, R11, PT ;  /* 0x0000000b1000720c */ /* 0x000fe20003f04070 */
[----:B------:R-:W-:Y:S02]  /*0c00*/  UIMAD UR23, UR7, 0x12, URZ ;  /* 0x00000012071778a4 */ /* 0x000fe4000f8e02ff */
[C---:B------:R-:W-:Y:S01]  /*0c10*/  IMAD R10, R7.reuse, R9, R10 ;  /* 0x00000009070a7224 */ /* 0x040fe200078e020a */
[----:B------:R-:W-:Y:S01]  /*0c20*/  UIMAD UR24, UR7, 0x11, URZ ;  /* 0x00000011071878a4 */ /* 0x000fe2000f8e02ff */
[----:B------:R-:W-:Y:S01]  /*0c30*/  IMAD.MOV R6, RZ, RZ, -R6 ;  /* 0x000000ffff067224 */ /* 0x000fe200078e0a06 */
[----:B------:R-:W-:Y:S01]  /*0c40*/  USHF.L.U32 UR25, UR7, 0x4, URZ ;  /* 0x0000000407197899 */ /* 0x000fe200080006ff */
[----:B------:R-:W-:Y:S01]  /*0c50*/  IMAD.HI.U32 R5, R8, R14, RZ ;  /* 0x0000000e08057227 */ /* 0x000fe200078e00ff */
[----:B------:R-:W-:Y:S01]  /*0c60*/  ISETP.GT.U32.AND P2, PT, R7, R10, PT ;  /* 0x0000000a0700720c */ /* 0x000fe20003f44070 */
[----:B------:R-:W-:-:S02]  /*0c70*/  UIMAD UR26, UR7, 0xf, URZ ;  /* 0x0000000f071a78a4 */ /* 0x000fc4000f8e02ff */
[----:B------:R-:W-:Y:S01]  /*0c80*/  IMAD R12, R7, R6, R12 ;  /* 0x00000006070c7224 */ /* 0x000fe200078e020c */
[----:B------:R-:W-:Y:S01]  /*0c90*/  UIMAD UR27, UR7, 0xe, URZ ;  /* 0x0000000e071b78a4 */ /* 0x000fe2000f8e02ff */
[----:B------:R-:W-:Y:S01]  /*0ca0*/  @!P0 IMAD.IADD R11, R11, 0x1, -R16 ;  /* 0x000000010b0b8824 */ /* 0x000fe200078e0a10 */
[----:B------:R-:W-:Y:S01]  /*0cb0*/  IABS R16, R15 ;  /* 0x0000000f00107213 */ /* 0x000fe20000000000 */
[----:B------:R-:W-:Y:S01]  /*0cc0*/  IMAD.MOV R5, RZ, RZ, -R5 ;  /* 0x000000ffff057224 */ /* 0x000fe200078e0a05 */
[----:B------:R-:W-:Y:S01]  /*0cd0*/  ISETP.NE.AND P0, PT, R20, RZ, PT ;  /* 0x000000ff1400720c */ /* 0x000fe20003f05270 */
[----:B------:R-:W-:Y:S01]  /*0ce0*/  IMAD.MOV.U32 R6, RZ, RZ, R11 ;  /* 0x000000ffff067224 */ /* 0x000fe200078e000b */
[----:B------:R-:W-:Y:S01]  /*0cf0*/  UIMAD UR28, UR7, 0xd, URZ ;  /* 0x0000000d071c78a4 */ /* 0x000fe2000f8e02ff */
[C---:B------:R-:W-:Y:S01]  /*0d00*/  IMAD R14, R7.reuse, R5, R14 ;  /* 0x00000005070e7224 */ /* 0x040fe200078e020e */
[----:B------:R-:W-:Y:S01]  /*0d10*/  UIMAD UR29, UR7, 0xc, URZ ;  /* 0x0000000c071d78a4 */ /* 0x000fe2000f8e02ff */
[----:B------:R-:W-:Y:S01]  /*0d20*/  @!P2 IMAD.IADD R10, R10, 0x1, -R7 ;  /* 0x000000010a0aa824 */ /* 0x000fe200078e0a07 */
[----:B------:R-:W-:Y:S01]  /*0d30*/  ISETP.GT.U32.AND P2, PT, R7, R12, PT ;  /* 0x0000000c0700720c */ /* 0x000fe20003f44070 */
[----:B------:R-:W-:Y:S01]  /*0d40*/  IMAD.HI.U32 R5, R8, R16, RZ ;  /* 0x0000001008057227 */ /* 0x000fe200078e00ff */
[----:B------:R-:W-:-:S02]  /*0d50*/  UIMAD UR30, UR7, 0xb, URZ ;  /* 0x0000000b071e78a4 */ /* 0x000fc4000f8e02ff */
[C---:B------:R-:W-:Y:S01]  /*0d60*/  ISETP.GT.U32.AND P6, PT, R7.reuse, R10, PT ;  /* 0x0000000a0700720c */ /* 0x040fe20003fc4070 */
[----:B------:R-:W-:Y:S01]  /*0d70*/  IMAD.MOV R11, RZ, RZ, -R5 ;  /* 0x000000ffff0b7224 */ /* 0x000fe200078e0a05 */
[----:B------:R-:W-:Y:S01]  /*0d80*/  UIMAD UR31, UR7, 0xa, URZ ;  /* 0x0000000a071f78a4 */ /* 0x000fe2000f8e02ff */
[----:B------:R-:W-:Y:S01]  /*0d90*/  @!P1 IMAD.MOV R6, RZ, RZ, -R6 ;  /* 0x000000ffff069224 */ /* 0x000fe200078e0a06 */
[C---:B------:R-:W-:Y:S01]  /*0da0*/  ISETP.GT.U32.AND P1, PT, R7.reuse, R14, PT ;  /* 0x0000000e0700720c */ /* 0x040fe20003f24070 */
[----:B------:R-:W-:Y:S01]  /*0db0*/  IMAD R16, R7, R11, R16 ;  /* 0x0000000b07107224 */ /* 0x000fe200078e0210 */
[----:B------:R-:W-:Y:S01]  /*0dc0*/  @!P0 LOP3.LUT R6, RZ, R20, RZ, 0x33, !PT ;  /* 0x00000014ff068212 */ /* 0x000fe200078e33ff */
[----:B------:R-:W-:Y:S01]  /*0dd0*/  IMAD.HI.U32 R5, R8, R18, RZ ;  /* 0x0000001208057227 */ /* 0x000fe200078e00ff */
[----:B------:R-:W-:Y:S01]  /*0de0*/  ISETP.GE.AND P0, PT, R15, RZ, PT ;  /* 0x000000ff0f00720c */ /* 0x000fe20003f06270 */
[----:B------:R-:W-:Y:S02]  /*0df0*/  UIMAD UR32, UR7, 0x9, URZ ;  /* 0x00000009072078a4 */ /* 0x000fe4000f8e02ff */
[--C-:B------:R-:W-:Y:S01]  /*0e00*/  @!P2 IMAD.IADD R12, R12, 0x1, -R7.reuse ;  /* 0x000000010c0ca824 */ /* 0x100fe200078e0a07 */
[C---:B------:R-:W-:Y:S01]  /*0e10*/  ISETP.GT.U32.AND P2, PT, R7.reuse, R16, PT ;  /* 0x000000100700720c */ /* 0x040fe20003f44070 */
[----:B------:R-:W-:Y:S01]  /*0e20*/  @!P6 IMAD.IADD R10, R10, 0x1, -R7 ;  /* 0x000000010a0ae824 */ /* 0x000fe200078e0a07 */
[----:B------:R-:W-:Y:S01]  /*0e30*/  USHF.L.U32 UR33, UR7, 0x3, URZ ;  /* 0x0000000307217899 */ /* 0x000fe200080006ff */
[----:B------:R-:W-:Y:S01]  /*0e40*/  IMAD.MOV R5, RZ, RZ, -R5 ;  /* 0x000000ffff057224 */ /* 0x000fe200078e0a05 */
[----:B------:R-:W-:Y:S01]  /*0e50*/  ISETP.GT.U32.AND P6, PT, R7, R12, PT ;  /* 0x0000000c0700720c */ /* 0x000fe20003fc4070 */
[----:B------:R-:W-:Y:S01]  /*0e60*/  @!P1 IMAD.IADD R14, R14, 0x1, -R7 ;  /* 0x000000010e0e9824 */ /* 0x000fe200078e0a07 */
[----:B------:R-:W-:Y:S01]  /*0e70*/  ISETP.GE.AND P1, PT, R17, RZ, PT ;  /* 0x000000ff1100720c */ /* 0x000fe20003f26270 */
[----:B------:R-:W-:Y:S01]  /*0e80*/  IMAD R18, R7, R5, R18 ;  /* 0x0000000507127224 */ /* 0x000fe200078e0212 */
[----:B------:R-:W-:Y:S01]  /*0e90*/  IABS R17, R42 ;  /* 0x0000002a00117213 */ /* 0x000fe20000000000 */
[----:B------:R-:W-:Y:S01]  /*0ea0*/  IMAD.HI.U32 R9, R8, R13, RZ ;  /* 0x0000000d08097227 */ /* 0x000fe200078e00ff */
[----:B------:R-:W-:-:S02]  /*0eb0*/  UIMAD UR34, UR7, 0x7, URZ ;  /* 0x00000007072278a4 */ /* 0x000fc4000f8e02ff */
[----:B------:R-:W-:Y:S01]  /*0ec0*/  UIMAD UR35, UR7, 0x6, URZ ;  /* 0x00000006072378a4 */ /* 0x000fe2000f8e02ff */
[----:B------:R-:W-:Y:S01]  /*0ed0*/  @!P2 IMAD.IADD R16, R16, 0x1, -R7 ;  /* 0x000000011010a824 */ /* 0x000fe200078e0a07 */
[C---:B------:R-:W-:Y:S01]  /*0ee0*/  ISETP.GT.U32.AND P2, PT, R7.reuse, R14, PT ;  /* 0x0000000e0700720c */ /* 0x040fe20003f44070 */
[----:B------:R-:W-:Y:S01]  /*0ef0*/  IMAD.MOV R20, RZ, RZ, -R9 ;  /* 0x000000ffff147224 */ /* 0x000fe200078e0a09 */
[----:B------:R-:W-:Y:S01]  /*0f00*/  UIMAD UR36, UR7, 0x5, URZ ;  /* 0x00000005072478a4 */ /* 0x000fe2000f8e02ff */
[----:B------:R-:W-:Y:S01]  /*0f10*/  @!P6 IMAD.IADD R12, R12, 0x1, -R7 ;  /* 0x000000010c0ce824 */ /* 0x000fe200078e0a07 */
[C---:B------:R-:W-:Y:S01]  /*0f20*/  ISETP.GT.U32.AND P6, PT, R7.reuse, R16, PT ;  /* 0x000000100700720c */ /* 0x040fe20003fc4070 */
[----:B------:R-:W-:Y:S01]  /*0f30*/  IMAD.HI.U32 R5, R8, R22, RZ ;  /* 0x0000001608057227 */ /* 0x000fe200078e00ff */
[----:B------:R-:W-:Y:S02]  /*0f40*/  USHF.L.U32 UR37, UR7, 0x2, URZ ;  /* 0x0000000207257899 */ /* 0x000fe400080006ff */
[----:B------:R-:W-:Y:S01]  /*0f50*/  UIMAD UR38, UR7, 0x3, URZ ;  /* 0x00000003072678a4 */ /* 0x000fe2000f8e02ff */
[C---:B------:R-:W-:Y:S01]  /*0f60*/  IMAD R20, R7.reuse, R20, R13 ;  /* 0x0000001407147224 */ /* 0x040fe200078e020d */
[----:B------:R-:W-:Y:S01]  /*0f70*/  USHF.L.U32 UR4, UR7, 0x1, URZ ;  /* 0x0000000107047899 */ /* 0x000fe200080006ff */
[----:B------:R-:W-:Y:S01]  /*0f80*/  IMAD.MOV R13, RZ, RZ, -R5 ;  /* 0x000000ffff0d7224 */ /* 0x000fe200078e0a05 */
[----:B------:R-:W-:Y:S01]  /*0f90*/  USHF.R.S32.HI UR6, URZ, 0x5, UR6 ;  /* 0x00000005ff067899 */ /* 0x000fe20008011406 */
[----:B------:R-:W-:Y:S01]  /*0fa0*/  @!P2 IMAD.IADD R14, R14, 0x1, -R7 ;  /* 0x000000010e0ea824 */ /* 0x000fe200078e0a07 */
[C---:B------:R-:W-:Y:S01]  /*0fb0*/  ISETP.GT.U32.AND P2, PT, R7.reuse, R18, PT ;  /* 0x000000120700720c */ /* 0x040fe20003f44070 */
[----:B------:R-:W-:-:S02]  /*0fc0*/  IMAD R22, R7, R13, R22 ;  /* 0x0000000d07167224 */ /* 0x000fc400078e0216 */
[----:B------:R-:W-:Y:S01]  /*0fd0*/  @!P6 IMAD.IADD R16, R16, 0x1, -R7 ;  /* 0x000000011010e824 */ /* 0x000fe200078e0a07 */
[----:B------:R-:W-:Y:S01]  /*0fe0*/  ISETP.GT.U32.AND P6, PT, R7, R20, PT ;  /* 0x000000140700720c */ /* 0x000fe20003fc4070 */
[----:B------:R-:W-:-:S04]  /*0ff0*/  IMAD.HI.U32 R9, R8, R24, RZ ;  /* 0x0000001808097227 */ /* 0x000fc800078e00ff */
[----:B------:R-:W-:-:S04]  /*1000*/  IMAD.HI.U32 R11, R8, R26, RZ ;  /* 0x0000001a080b7227 */ /* 0x000fc800078e00ff */
[----:B------:R-:W-:Y:S01]  /*1010*/  @!P2 IMAD.IADD R18, R18, 0x1, -R7 ;  /* 0x000000011212a824 */ /* 0x000fe200078e0a07 */
[C---:B------:R-:W-:Y:S01]  /*1020*/  ISETP.GT.U32.AND P2, PT, R7.reuse, R22, PT ;  /* 0x000000160700720c */ /* 0x040fe20003f44070 */
[----:B------:R-:W-:Y:S02]  /*1030*/  IMAD.MOV R15, RZ, RZ, -R9 ;  /* 0x000000ffff0f7224 */ /* 0x000fe400078e0a09 */
[----:B------:R-:W-:Y:S02]  /*1040*/  IMAD.MOV R11, RZ, RZ, -R11 ;  /* 0x000000ffff0b7224 */ /* 0x000fe400078e0a0b */
[C---:B------:R-:W-:Y:S01]  /*1050*/  IMAD R24, R7.reuse, R15, R24 ;  /* 0x0000000f07187224 */ /* 0x040fe200078e0218 */
[----:B------:R-:W-:Y:S01]  /*1060*/  IABS R15, R41 ;  /* 0x00000029000f7213 */ /* 0x000fe20000000000 */
[C---:B------:R-:W-:Y:S02]  /*1070*/  IMAD R26, R7.reuse, R11, R26 ;  /* 0x0000000b071a7224 */ /* 0x040fe400078e021a */
[----:B------:R-:W-:Y:S01]  /*1080*/  @!P6 IMAD.IADD R20, R20, 0x1, -R7 ;  /* 0x000000011414e824 */ /* 0x000fe200078e0a07 */
[----:B------:R-:W-:Y:S01]  /*1090*/  ISETP.GT.U32.AND P6, PT, R7, R24, PT ;  /* 0x000000180700720c */ /* 0x000fe20003fc4070 */
[----:B------:R-:W-:-:S04]  /*10a0*/  IMAD.HI.U32 R5, R8, R28, RZ ;  /* 0x0000001c08057227 */ /* 0x000fc800078e00ff */
[----:B------:R-:W-:Y:S01]  /*10b0*/  @!P2 IMAD.IADD R22, R22, 0x1, -R7 ;  /* 0x000000011616a824 */ /* 0x000fe200078e0a07 */
[----:B------:R-:W-:Y:S01]  /*10c0*/  ISETP.GT.U32.AND P2, PT, R7, R26, PT ;  /* 0x0000001a0700720c */ /* 0x000fe20003f44070 */
[----:B------:R-:W-:-:S04]  /*10d0*/  IMAD.HI.U32 R9, R8, R30, RZ ;  /* 0x0000001e08097227 */ /* 0x000fc800078e00ff */
[----:B------:R-:W-:Y:S02]  /*10e0*/  IMAD.MOV R5, RZ, RZ, -R5 ;  /* 0x000000ffff057224 */ /* 0x000fe400078e0a05 */
[----:B------:R-:W-:Y:S02]  /*10f0*/  IMAD.MOV R9, RZ, RZ, -R9 ;  /* 0x000000ffff097224 */ /* 0x000fe400078e0a09 */
[C---:B------:R-:W-:Y:S02]  /*1100*/  IMAD R28, R7.reuse, R5, R28 ;  /* 0x00000005071c7224 */ /* 0x040fe400078e021c */
[C---:B------:R-:W-:Y:S02]  /*1110*/  IMAD R30, R7.reuse, R9, R30 ;  /* 0x00000009071e7224 */ /* 0x040fe400078e021e */
[--C-:B------:R-:W-:Y:S01]  /*1120*/  @!P6 IMAD.IADD R24, R24, 0x1, -R7.reuse ;  /* 0x000000011818e824 */ /* 0x100fe200078e0a07 */
[C---:B------:R-:W-:Y:S01]  /*1130*/  ISETP.GT.U32.AND P6, PT, R7.reuse, R28, PT ;  /* 0x0000001c0700720c */ /* 0x040fe20003fc4070 */
[----:B------:R-:W-:Y:S01]  /*1140*/  @!P2 IMAD.IADD R26, R26, 0x1, -R7 ;  /* 0x000000011a1aa824 */ /* 0x000fe200078e0a07 */
[----:B------:R-:W-:Y:S01]  /*1150*/  ISETP.GT.U32.AND P2, PT, R7, R30, PT ;  /* 0x0000001e0700720c */ /* 0x000fe20003f44070 */
[----:B------:R-:W-:-:S04]  /*1160*/  IMAD.HI.U32 R5, R8, R15, RZ ;  /* 0x0000000f08057227 */ /* 0x000fc800078e00ff */
[----:B------:R-:W-:Y:S01]  /*1170*/  @!P3 IMAD.MOV R10, RZ, RZ, -R10 ;  /* 0x000000ffff0ab224 */ /* 0x000fe200078e0a0a */
[----:B------:R-:W-:Y:S01]  /*1180*/  ISETP.GT.U32.AND P3, PT, R7, R22, PT ;  /* 0x000000160700720c */ /* 0x000fe20003f64070 */
[----:B------:R-:W-:-:S04]  /*1190*/  IMAD.HI.U32 R9, R8, R17, RZ ;  /* 0x0000001108097227 */ /* 0x000fc800078e00ff */
[--C-:B------:R-:W-:Y:S01]  /*11a0*/  @!P6 IMAD.IADD R28, R28, 0x1, -R7.reuse ;  /* 0x000000011c1ce824 */ /* 0x100fe200078e0a07 */
[C---:B------:R-:W-:Y:S01]  /*11b0*/  ISETP.GT.U32.AND P6, PT, R7.reuse, R18, PT ;  /* 0x000000120700720c */ /* 0x040fe20003fc4070 */
[----:B------:R-:W-:Y:S01]  /*11c0*/  @!P2 IMAD.IADD R30, R30, 0x1, -R7 ;  /* 0x000000011e1ea824 */ /* 0x000fe200078e0a07 */
[----:B------:R-:W-:Y:S01]  /*11d0*/  ISETP.GT.U32.AND P2, PT, R7, R20, PT ;  /* 0x000000140700720c */ /* 0x000fe20003f44070 */
[----:B------:R-:W-:-:S04]  /*11e0*/  IMAD.HI.U32 R11, R8, R19, RZ ;  /* 0x00000013080b7227 */ /* 0x000fc800078e00ff */
[----:B------:R-:W-:Y:S02]  /*11f0*/  IMAD.MOV R32, RZ, RZ, -R5 ;  /* 0x000000ffff207224 */ /* 0x000fe400078e0a05 */
[----:B------:R-:W-:Y:S02]  /*1200*/  IMAD.MOV R34, RZ, RZ, -R9 ;  /* 0x000000ffff227224 */ /* 0x000fe400078e0a09 */
[----:B------:R-:W-:Y:S02]  /*1210*/  IMAD.MOV R36, RZ, RZ, -R11 ;  /* 0x000000ffff247224 */ /* 0x000fe400078e0a0b */
[----:B------:R-:W-:-:S04]  /*1220*/  IMAD.HI.U32 R13, R8, R23, RZ ;  /* 0x00000017080d7227 */ /* 0x000fc800078e00ff */
[----:B------:R-:W-:-:S04]  /*1230*/  IMAD.HI.U32 R5, R8, R25, RZ ;  /* 0x0000001908057227 */ /* 0x000fc800078e00ff */
[C---:B------:R-:W-:Y:S02]  /*1240*/  IMAD R8, R7.reuse, R32, R15 ;  /* 0x0000002007087224 */ /* 0x040fe400078e020f */
[C---:B------:R-:W-:Y:S02]  /*1250*/  IMAD R32, R7.reuse, R34, R17 ;  /* 0x0000002207207224 */ /* 0x040fe400078e0211 */
[C---:B------:R-:W-:Y:S02]  /*1260*/  IMAD R34, R7.reuse, R36, R19 ;  /* 0x0000002407227224 */ /* 0x040fe400078e0213 */
[--C-:B------:R-:W-:Y:S01]  /*1270*/  @!P6 IMAD.IADD R18, R18, 0x1, -R7.reuse ;  /* 0x000000011212e824 */ /* 0x100fe200078e0a07 */
[C---:B------:R-:W-:Y:S01]  /*1280*/  ISETP.GT.U32.AND P6, PT, R7.reuse, R28, PT ;  /* 0x0000001c0700720c */ /* 0x040fe20003fc4070 */
[----:B------:R-:W-:Y:S01]  /*1290*/  @!P4 IMAD.MOV R12, RZ, RZ, -R12 ;  /* 0x000000ffff0cc224 */ /* 0x000fe200078e0a0c */
[C---:B------:R-:W-:Y:S01]  /*12a0*/  ISETP.GT.U32.AND P4, PT, R7.reuse, R24, PT ;  /* 0x000000180700720c */ /* 0x040fe20003f84070 */
[----:B------:R-:W-:Y:S01]  /*12b0*/  @!P0 IMAD.MOV R16, RZ, RZ, -R16 ;  /* 0x000000ffff108224 */ /* 0x000fe200078e0a10 */
[C---:B------:R-:W-:Y:S01]  /*12c0*/  ISETP.GT.U32.AND P0, PT, R7.reuse, R30, PT ;  /* 0x0000001e0700720c */ /* 0x040fe20003f04070 */
[----:B------:R-:W-:Y:S01]  /*12d0*/  @!P1 IMAD.MOV R18, RZ, RZ, -R18 ;  /* 0x000000ffff129224 */ /* 0x000fe200078e0a12 */
[C---:B------:R-:W-:Y:S01]  /*12e0*/  ISETP.GT.U32.AND P1, PT, R7.reuse, R8, PT ;  /* 0x000000080700720c */ /* 0x040fe20003f24070 */
[--C-:B------:R-:W-:Y:S01]  /*12f0*/  @!P2 IMAD.IADD R20, R20, 0x1, -R7.reuse ;  /* 0x000000011414a824 */ /* 0x100fe200078e0a07 */
[C---:B------:R-:W-:Y:S01]  /*1300*/  ISETP.GT.U32.AND P2, PT, R7.reuse, R32, PT ;  /* 0x000000200700720c */ /* 0x040fe20003f44070 */
[----:B------:R-:W-:Y:S01]  /*1310*/  @!P3 IMAD.IADD R22, R22, 0x1, -R7 ;  /* 0x000000011616b824 */ /* 0x000fe200078e0a07 */
[----:B------:R-:W-:Y:S01]  /*1320*/  ISETP.GT.U32.AND P3, PT, R7, R34, PT ;  /* 0x000000220700720c */ /* 0x000fe20003f64070 */
[----:B------:R-:W-:-:S02]  /*1330*/  IMAD.MOV R38, RZ, RZ, -R13 ;  /* 0x000000ffff267224 */ /* 0x000fc400078e0a0d */
[----:B------:R-:W-:Y:S01]  /*1340*/  @!P5 IMAD.MOV R14, RZ, RZ, -R14 ;  /* 0x000000ffff0ed224 */ /* 0x000fe200078e0a0e */
[C---:B------:R-:W-:Y:S01]  /*1350*/  ISETP.GT.U32.AND P5, PT, R7.reuse, R26, PT ;  /* 0x0000001a0700720c */ /* 0x040fe20003fa4070 */
[C---:B------:R-:W-:Y:S02]  /*1360*/  IMAD R36, R7.reuse, R38, R23 ;  /* 0x0000002607247224 */ /* 0x040fe400078e0217 */
[----:B------:R-:W-:Y:S01]  /*1370*/  IMAD.MOV R38, RZ, RZ, -R5 ;  /* 0x000000ffff267224 */ /* 0x000fe200078e0a05 */
[----:B------:R-:W-:Y:S01]  /*1380*/  LOP3.LUT R5, R0, 0x7, RZ, 0xc0, !PT ;  /* 0x0000000700057812 */ /* 0x000fe200078ec0ff */
[----:B------:R-:W-:Y:S01]  /*1390*/  @!P4 IMAD.IADD R24, R24, 0x1, -R7 ;  /* 0x000000011818c824 */ /* 0x000fe200078e0a07 */
[C---:B------:R-:W-:Y:S01]  /*13a0*/  ISETP.GT.U32.AND P4, PT, R7.reuse, R36, PT ;  /* 0x000000240700720c */ /* 0x040fe20003f84070 */
[----:B------:R-:W-:Y:S02]  /*13b0*/  IMAD R38, R7, R38, R25 ;  /* 0x0000002607267224 */ /* 0x000fe400078e0219 */
[----:B------:R-:W-:-:S02]  /*13c0*/  @!P0 IMAD.IADD R30, R30, 0x1, -R7 ;  /* 0x000000011e1e8824 */ /* 0x000fc400078e0a07 */
[--C-:B------:R-:W-:Y:S01]  /*13d0*/  @!P1 IMAD.IADD R8, R8, 0x1, -R7.reuse ;  /* 0x0000000108089824 */ /* 0x100fe200078e0a07 */
[----:B------:R-:W-:Y:S01]  /*13e0*/  ISETP.GT.U32.AND P0, PT, R7, R38, PT ;  /* 0x000000260700720c */ /* 0x000fe20003f04070 */
[--C-:B------:R-:W-:Y:S01]  /*13f0*/  @!P2 IMAD.IADD R32, R32, 0x1, -R7.reuse ;  /* 0x000000012020a824 */ /* 0x100fe200078e0a07 */
[----:B------:R-:W-:Y:S01]  /*1400*/  ISETP.GE.AND P1, PT, R31, RZ, PT ;  /* 0x000000ff1f00720c */ /* 0x000fe20003f26270 */
[--C-:B------:R-:W-:Y:S01]  /*1410*/  @!P3 IMAD.IADD R34, R34, 0x1, -R7.reuse ;  /* 0x000000012222b824 */ /* 0x100fe200078e0a07 */
[----:B------:R-:W-:Y:S01]  /*1420*/  ISETP.GE.AND P2, PT, R33, RZ, PT ;  /* 0x000000ff2100720c */ /* 0x000fe20003f46270 */
[--C-:B------:R-:W-:Y:S01]  /*1430*/  @!P6 IMAD.IADD R28, R28, 0x1, -R7.reuse ;  /* 0x000000011c1ce824 */ /* 0x100fe200078e0a07 */
[----:B------:R-:W-:Y:S01]  /*1440*/  ISETP.GE.AND P3, PT, R35, RZ, PT ;  /* 0x000000ff2300720c */ /* 0x000fe20003f66270 */
[----:B------:R-:W-:Y:S01]  /*1450*/  IMAD.SHL.U32 R9, R0, 0x2, RZ ;  /* 0x0000000200097824 */ /* 0x000fe200078e00ff */
[----:B------:R-:W-:Y:S01]  /*1460*/  ISETP.GE.AND P6, PT, R29, RZ, PT ;  /* 0x000000ff1d00720c */ /* 0x000fe20003fc6270 */
[--C-:B------:R-:W-:Y:S01]  /*1470*/  @!P5 IMAD.IADD R26, R26, 0x1, -R7.reuse ;  /* 0x000000011a1ad824 */ /* 0x100fe200078e0a07 */
[----:B------:R-:W-:Y:S01]  /*1480*/  ISETP.GE.AND P5, PT, R27, RZ, PT ;  /* 0x000000ff1b00720c */ /* 0x000fe20003fa6270 */
[--C-:B------:R-:W-:Y:S01]  /*1490*/  @!P4 IMAD.IADD R36, R36, 0x1, -R7.reuse ;  /* 0x000000012424c824 */ /* 0x100fe200078e0a07 */
[----:B------:R-:W-:Y:S01]  /*14a0*/  LOP3.LUT R9, R9, 0x10, RZ, 0xc0, !PT ;  /* 0x0000001009097812 */ /* 0x000fe200078ec0ff */
[--C-:B------:R-:W-:Y:S01]  /*14b0*/  @!P0 IMAD.IADD R38, R38, 0x1, -R7.reuse ;  /* 0x0000000126268824 */ /* 0x100fe200078e0a07 */
[----:B------:R-:W-:Y:S01]  /*14c0*/  ISETP.GE.AND P4, PT, R37, RZ, PT ;  /* 0x000000ff2500720c */ /* 0x000fe20003f86270 */
[----:B------:R-:W-:Y:S01]  /*14d0*/  @!P1 IMAD.MOV R22, RZ, RZ, -R22 ;  /* 0x000000ffff169224 */ /* 0x000fe200078e0a16 */
[C---:B------:R-:W-:Y:S01]  /*14e0*/  ISETP.GT.U32.AND P0, PT, R7.reuse, R8, PT ;  /* 0x000000080700720c */ /* 0x040fe20003f04070 */
[----:B------:R-:W-:Y:S01]  /*14f0*/  @!P2 IMAD.MOV R24, RZ, RZ, -R24 ;  /* 0x000000ffff18a224 */ /* 0x000fe200078e0a18 */
[C---:B------:R-:W-:Y:S01]  /*1500*/  ISETP.GT.U32.AND P1, PT, R7.reuse, R32, PT ;  /* 0x000000200700720c */ /* 0x040fe20003f24070 */
[----:B------:R-:W-:Y:S01]  /*1510*/  @!P3 IMAD.MOV R26, RZ, RZ, -R26 ;  /* 0x000000ffff1ab224 */ /* 0x000fe200078e0a1a */
[C---:B------:R-:W-:Y:S01]  /*1520*/  ISETP.GT.U32.AND P2, PT, R7.reuse, R34, PT ;  /* 0x000000220700720c */ /* 0x040fe20003f44070 */
[----:B------:R-:W-:Y:S01]  /*1530*/  @!P6 IMAD.MOV R20, RZ, RZ, -R20 ;  /* 0x000000ffff14e224 */ /* 0x000fe200078e0a14 */
[----:B------:R-:W-:Y:S01]  /*1540*/  ISETP.GT.U32.AND P3, PT, R7, R36, PT ;  /* 0x000000240700720c */ /* 0x000fe20003f64070 */
[----:B------:R-:W-:Y:S01]  /*1550*/  IMAD R5, R5, 0x90, RZ ;  /* 0x0000009005057824 */ /* 0x000fe200078e02ff */
[----:B------:R-:W-:Y:S01]  /*1560*/  LOP3.LUT R40, R9, 0x20, R0, 0xf8, !PT ;  /* 0x0000002009287812 */ /* 0x000fe200078ef800 */
[----:B-1----:R-:W-:Y:S01]  /*1570*/  IMAD R6, R6, UR10, RZ ;  /* 0x0000000a06067c24 */ /* 0x002fe2000f8e02ff */
[----:B------:R-:W0:Y:S01]  /*1580*/  LDC R9, c[0x0][0x3b0] ;  /* 0x0000ec00ff097b82 */ /* 0x000e220000000800 */
[----:B------:R-:W-:Y:S01]  /*1590*/  ISETP.GT.U32.AND P6, PT, R7, R38, PT ;  /* 0x000000260700720c */ /* 0x000fe20003fc4070 */
[----:B------:R-:W-:Y:S01]  /*15a0*/  @!P4 IMAD.MOV R28, RZ, RZ, -R28 ;  /* 0x000000ffff1cc224 */ /* 0x000fe200078e0a1c */
[----:B------:R-:W-:Y:S01]  /*15b0*/  ISETP.GE.AND P4, PT, R39, RZ, PT ;  /* 0x000000ff2700720c */ /* 0x000fe20003f86270 */
[--C-:B------:R-:W-:Y:S01]  /*15c0*/  @!P0 IMAD.IADD R8, R8, 0x1, -R7.reuse ;  /* 0x0000000108088824 */ /* 0x100fe200078e0a07 */
[----:B------:R-:W-:Y:S01]  /*15d0*/  ISETP.GE.AND P0, PT, R41, RZ, PT ;  /* 0x000000ff2900720c */ /* 0x000fe20003f06270 */
[--C-:B------:R-:W-:Y:S01]  /*15e0*/  @!P1 IMAD.IADD R32, R32, 0x1, -R7.reuse ;  /* 0x0000000120209824 */ /* 0x100fe200078e0a07 */
[----:B------:R-:W-:Y:S01]  /*15f0*/  ISETP.GE.AND P1, PT, R42, RZ, PT ;  /* 0x000000ff2a00720c */ /* 0x000fe20003f26270 */
[--C-:B------:R-:W-:Y:S01]  /*1600*/  @!P2 IMAD.IADD R34, R34, 0x1, -R7.reuse ;  /* 0x000000012222a824 */ /* 0x100fe200078e0a07 */
[----:B------:R-:W-:Y:S01]  /*1610*/  ISETP.GE.AND P2, PT, R43, RZ, PT ;  /* 0x000000ff2b00720c */ /* 0x000fe20003f46270 */
[--C-:B------:R-:W-:Y:S01]  /*1620*/  @!P3 IMAD.IADD R36, R36, 0x1, -R7.reuse ;  /* 0x000000012424b824 */ /* 0x100fe200078e0a07 */
[----:B------:R-:W-:Y:S01]  /*1630*/  ISETP.GE.AND P3, PT, R44, RZ, PT ;  /* 0x000000ff2c00720c */ /* 0x000fe20003f66270 */
[----:B------:R-:W-:Y:S01]  /*1640*/  IMAD.SHL.U32 R92, R92, 0x20, RZ ;  /* 0x000000205c5c7824 */ /* 0x000fe200078e00ff */
[----:B------:R-:W-:Y:S01]  /*1650*/  LOP3.LUT R40, R5, R40, RZ, 0x3c, !PT ;  /* 0x0000002805287212 */ /* 0x000fe200078e3cff */
[----:B------:R-:W-:Y:S01]  /*1660*/  @!P6 IMAD.IADD R38, R38, 0x1, -R7 ;  /* 0x000000012626e824 */ /* 0x000fe200078e0a07 */
[----:B------:R-:W-:Y:S01]  /*1670*/  ISETP.NE.AND P6, PT, R21, RZ, PT ;  /* 0x000000ff1500720c */ /* 0x000fe20003fc5270 */
[----:B------:R-:W-:Y:S01]  /*1680*/  @!P4 IMAD.MOV R30, RZ, RZ, -R30 ;  /* 0x000000ffff1ec224 */ /* 0x000fe200078e0a1e */
[----:B------:R-:W-:Y:S01]  /*1690*/  LOP3.LUT R7, RZ, R21, RZ, 0x33, !PT ;  /* 0x00000015ff077212 */ /* 0x000fe200078e33ff */
[----:B------:R-:W-:Y:S01]  /*16a0*/  @!P0 IMAD.MOV R8, RZ, RZ, -R8 ;  /* 0x000000ffff088224 */ /* 0x000fe200078e0a08 */
[----:B------:R-:W-:Y:S01]  /*16b0*/  UIMAD UR10, UR7, 0x1f, URZ ;  /* 0x0000001f070a78a4 */ /* 0x000fe2000f8e02ff */
[----:B------:R-:W-:Y:S01]  /*16c0*/  @!P1 IMAD.MOV R32, RZ, RZ, -R32 ;  /* 0x000000ffff209224 */ /* 0x000fe200078e0a20 */
[C---:B------:R-:W-:Y:S01]  /*16d0*/  SEL R10, R7.reuse, R10, !P6 ;  /* 0x0000000a070a7207 */ /* 0x040fe20007000000 */
[----:B------:R-:W-:Y:S01]  /*16e0*/  @!P2 IMAD.MOV R34, RZ, RZ, -R34 ;  /* 0x000000ffff22a224 */ /* 0x000fe200078e0a22 */
[C---:B------:R-:W-:Y:S01]  /*16f0*/  SEL R12, R7.reuse, R12, !P6 ;  /* 0x0000000c070c7207 */ /* 0x040fe20007000000 */
[----:B------:R-:W-:Y:S01]  /*1700*/  @!P3 IMAD.MOV R36, RZ, RZ, -R36 ;  /* 0x000000ffff24b224 */ /* 0x000fe200078e0a24 */
[C---:B------:R-:W-:Y:S01]  /*1710*/  SEL R14, R7.reuse, R14, !P6 ;  /* 0x0000000e070e7207 */ /* 0x040fe20007000000 */
[-C--:B0-----:R-:W-:Y:S01]  /*1720*/  IMAD R10, R10, R9.reuse, RZ ;  /* 0x000000090a0a7224 */ /* 0x081fe200078e02ff */
[C---:B------:R-:W-:Y:S01]  /*1730*/  SEL R16, R7.reuse, R16, !P6 ;  /* 0x0000001007107207 */ /* 0x040fe20007000000 */
[----:B------:R-:W-:Y:S01]  /*1740*/  @!P5 IMAD.MOV R38, RZ, RZ, -R38 ;  /* 0x000000ffff26d224 */ /* 0x000fe200078e0a26 */
[C---:B------:R-:W-:Y:S01]  /*1750*/  SEL R18, R7.reuse, R18, !P6 ;  /* 0x0000001207127207 */ /* 0x040fe20007000000 */
[-C--:B------:R-:W-:Y:S01]  /*1760*/  IMAD R12, R12, R9.reuse, RZ ;  /* 0x000000090c0c7224 */ /* 0x080fe200078e02ff */
        /* <DEDUP_REMOVED lines=20> */
[----:B------:R-:W-:Y:S01]  /*18b0*/  LEA R25, P3, R10, R106, 0x1 ;  /* 0x0000006a0a197211 */ /* 0x000fe200078608ff */
[-C--:B------:R-:W-:Y:S01]  /*18c0*/  IMAD R32, R32, R9.reuse, RZ ;  /* 0x0000000920207224 */ /* 0x080fe200078e02ff */
[----:B------:R-:W-:Y:S01]  /*18d0*/  SEL R7, R7, R38, !P6 ;  /* 0x0000002607077207 */ /* 0x000fe20007000000 */
[-C--:B------:R-:W-:Y:S01]  /*18e0*/  IMAD R34, R34, R9.reuse, RZ ;  /* 0x0000000922227224 */ /* 0x080fe200078e02ff */
[-C--:B------:R-:W-:Y:S01]  /*18f0*/  LEA R22, P2, R12, R106.reuse, 0x1 ;  /* 0x0000006a0c167211 */ /* 0x080fe200078408ff */
[----:B------:R-:W-:Y:S01]  /*1900*/  IMAD R36, R36, R9, RZ ;  /* 0x0000000924247224 */ /* 0x000fe200078e02ff */
[-C--:B------:R-:W-:Y:S01]  /*1910*/  LEA R23, P1, R14, R106.reuse, 0x1 ;  /* 0x0000006a0e177211 */ /* 0x080fe200078208ff */
[----:B------:R-:W-:Y:S01]  /*1920*/  IMAD.SHL.U32 R5, R0, 0x40, RZ ;  /* 0x0000004000057824 */ /* 0x000fe200078e00ff */
[----:B------:R-:W-:Y:S01]  /*1930*/  LEA.HI.X.SX32 R24, R10, R107, 0x1, P3 ;  /* 0x0000006b0a187211 */ /* 0x000fe200018f0eff */
[----:B------:R-:W-:Y:S01]  /*1940*/  IMAD R7, R7, R9, RZ ;  /* 0x0000000907077224 */ /* 0x000fe200078e02ff */
[----:B------:R-:W-:-:S02]  /*1950*/  LEA R99, P0, R16, R106, 0x1 ;  /* 0x0000006a10637211 */ /* 0x000fc400078008ff */
[-C--:B------:R-:W-:Y:S02]  /*1960*/  LEA R96, P4, R18, R106.reuse, 0x1 ;  /* 0x0000006a12607211 */ /* 0x080fe400078808ff */
[-C--:B------:R-:W-:Y:S02]  /*1970*/  LEA R94, P6, R95, R106.reuse, 0x1 ;  /* 0x0000006a5f5e7211 */ /* 0x080fe400078c08ff */
[-C--:B------:R-:W-:Y:S02]  /*1980*/  LEA R88, P5, R89, R106.reuse, 0x1 ;  /* 0x0000006a59587211 */ /* 0x080fe400078a08ff */
[----:B------:R-:W-:Y:S02]  /*1990*/  LEA R86, P3, R87, R106, 0x1 ;  /* 0x0000006a57567211 */ /* 0x000fe400078608ff */
[-C--:B------:R-:W-:Y:S02]  /*19a0*/  LEA.HI.X.SX32 R20, R12, R107.reuse, 0x1, P2 ;  /* 0x0000006b0c147211 */ /* 0x080fe400010f0eff */
[----:B------:R-:W-:-:S02]  /*19b0*/  LEA.HI.X.SX32 R21, R14, R107, 0x1, P1 ;  /* 0x0000006b0e157211 */ /* 0x000fc400008f0eff */
[-C--:B------:R-:W-:Y:S02]  /*19c0*/  LEA R84, P2, R26, R106.reuse, 0x1 ;  /* 0x0000006a1a547211 */ /* 0x080fe400078408ff */
[----:B------:R-:W-:Y:S02]  /*19d0*/  LEA R78, P1, R28, R106, 0x1 ;  /* 0x0000006a1c4e7211 */ /* 0x000fe400078208ff */
[-C--:B------:R-:W-:Y:S02]  /*19e0*/  LEA.HI.X.SX32 R98, R16, R107.reuse, 0x1, P0 ;  /* 0x0000006b10627211 */ /* 0x080fe400000f0eff */
[----:B------:R-:W-:Y:S02]  /*19f0*/  CS2R R16, SRZ ;  /* 0x0000000000107805 */ /* 0x000fe4000001ff00 */
[----:B------:R-:W-:Y:S02]  /*1a00*/  LEA.HI.X.SX32 R97, R18, R107, 0x1, P4 ;  /* 0x0000006b12617211 */ /* 0x000fe400020f0eff */
[----:B------:R-:W-:-:S02]  /*1a10*/  CS2R R18, SRZ ;  /* 0x0000000000127805 */ /* 0x000fc4000001ff00 */
[-C--:B------:R-:W-:Y:S02]  /*1a20*/  LEA.HI.X.SX32 R95, R95, R107.reuse, 0x1, P6 ;  /* 0x0000006b5f5f7211 */ /* 0x080fe400030f0eff */
[-C--:B------:R-:W-:Y:S02]  /*1a30*/  LEA.HI.X.SX32 R89, R89, R107.reuse, 0x1, P5 ;  /* 0x0000006b59597211 */ /* 0x080fe400028f0eff */
[----:B------:R-:W-:Y:S02]  /*1a40*/  LEA.HI.X.SX32 R87, R87, R107, 0x1, P3 ;  /* 0x0000006b57577211 */ /* 0x000fe400018f0eff */
[-C--:B------:R-:W-:Y:S02]  /*1a50*/  LEA R111, P0, R30, R106.reuse, 0x1 ;  /* 0x0000006a1e6f7211 */ /* 0x080fe400078008ff */
[-C--:B------:R-:W-:Y:S02]  /*1a60*/  LEA R114, P4, R8, R106.reuse, 0x1 ;  /* 0x0000006a08727211 */ /* 0x080fe400078808ff */
[----:B------:R-:W-:-:S02]  /*1a70*/  LEA R14, P6, R32, R106, 0x1 ;  /* 0x0000006a200e7211 */ /* 0x000fc400078c08ff */
[-C--:B------:R-:W-:Y:S02]  /*1a80*/  LEA R76, P5, R34, R106.reuse, 0x1 ;  /* 0x0000006a224c7211 */ /* 0x080fe400078a08ff */
[-C--:B------:R-:W-:Y:S02]  /*1a90*/  LEA R109, P3, R36, R106.reuse, 0x1 ;  /* 0x0000006a246d7211 */ /* 0x080fe400078608ff */
[-C--:B------:R-:W-:Y:S02]  /*1aa0*/  LEA.HI.X.SX32 R85, R26, R107.reuse, 0x1, P2 ;  /* 0x0000006b1a557211 */ /* 0x080fe400010f0eff */
[----:B------:R-:W-:Y:S02]  /*1ab0*/  LEA.HI.X.SX32 R79, R28, R107, 0x1, P1 ;  /* 0x0000006b1c4f7211 */ /* 0x000fe400008f0eff */
[----:B------:R-:W-:Y:S02]  /*1ac0*/  LOP3.LUT R5, R40, 0x400, R5, 0xf8, !PT ;  /* 0x0000040028057812 */ /* 0x000fe400078ef805 */
[----:B------:R-:W-:-:S02]  /*1ad0*/  LEA R106, P2, R7, R106, 0x1 ;  /* 0x0000006a076a7211 */ /* 0x000fc400078408ff */
[----:B----4-:R-:W-:Y:S02]  /*1ae0*/  LEA R100, P1, R6, R100, 0x1 ;  /* 0x0000006406647211 */ /* 0x010fe400078208ff */
[-C--:B------:R-:W-:Y:S02]  /*1af0*/  LEA.HI.X.SX32 R113, R30, R107.reuse, 0x1, P0 ;  /* 0x0000006b1e717211 */ /* 0x080fe400000f0eff */
[-C--:B------:R-:W-:Y:S02]  /*1b00*/  LEA.HI.X.SX32 R110, R8, R107.reuse, 0x1, P4 ;  /* 0x0000006b086e7211 */ /* 0x080fe400020f0eff */
[-C--:B------:R-:W-:Y:S02]  /*1b10*/  LEA.HI.X.SX32 R15, R32, R107.reuse, 0x1, P6 ;  /* 0x0000006b200f7211 */ /* 0x080fe400030f0eff */
[-C--:B------:R-:W-:Y:S02]  /*1b20*/  LEA.HI.X.SX32 R77, R34, R107.reuse, 0x1, P5 ;  /* 0x0000006b224d7211 */ /* 0x080fe400028f0eff */
[----:B------:R-:W-:-:S02]  /*1b30*/  LEA.HI.X.SX32 R108, R36, R107, 0x1, P3 ;  /* 0x0000006b246c7211 */ /* 0x000fc400018f0eff */
[----:B------:R-:W-:Y:S02]  /*1b40*/  LEA.HI.X.SX32 R107, R7, R107, 0x1, P2 ;  /* 0x0000006b076b7211 */ /* 0x000fe400010f0eff */
[----:B------:R-:W-:Y:S02]  /*1b50*/  LEA.HI.X.SX32 R101, R6, R101, 0x1, P1 ;  /* 0x0000006506657211 */ /* 0x000fe400008f0eff */
[----:B------:R-:W-:-:S07]  /*1b60*/  LOP3.LUT R90, R5, 0x40, RZ, 0x3c, !PT ;  /* 0x00000040055a7812 */ /* 0x000fce00078e3cff */
.L_x_1:
[C---:B------:R-:W-:Y:S01]  /*1b70*/  ISETP.GT.AND P0, PT, R93.reuse, RZ, PT ;  /* 0x000000ff5d00720c */ /* 0x040fe20003f04270 */
[----:B------:R-:W-:Y:S01]  /*1b80*/  IMAD.U32 R7, RZ, RZ, UR33 ;  /* 0x00000021ff077e24 */ /* 0x000fe2000f8e00ff */
[----:B------:R-:W-:Y:S01]  /*1b90*/  ISETP.GT.AND P1, PT, R93, 0x8, PT ;  /* 0x000000085d00780c */ /* 0x000fe20003f24270 */
[----:B------:R-:W0:Y:S01]  /*1ba0*/  LDC R13, c[0x0][0x3a8] ;  /* 0x0000ea00ff0d7b82 */ /* 0x000e220000000800 */
[----:B------:R-:W-:Y:S01]  /*1bb0*/  PRMT R115, RZ, 0x7610, R115 ;  /* 0x00007610ff737816 */ /* 0x000fe20000000073 */
[----:B------:R-:W-:Y:S01]  /*1bc0*/  IMAD.WIDE R6, R7, 0x2, R100 ;  /* 0x0000000207067825 */ /* 0x000fe200078e0264 */
[----:B------:R-:W-:-:S07]  /*1bd0*/  PRMT R112, RZ, 0x7610, R112 ;  /* 0x00007610ff707816 */ /* 0x000fce0000000070 */
[----:B------:R-:W2:Y:S01]  /*1be0*/  @P0 LDG.E.U16 R115, desc[UR8][R100.64] ;  /* 0x0000000864730981 */ /* 0x000ea2000c1e1500 */
[C---:B------:R-:W-:Y:S01]  /*1bf0*/  ISETP.GT.AND P0, PT, R93.reuse, 0x10, PT ;  /* 0x000000105d00780c */ /* 0x040fe20003f04270 */
[----:B------:R-:W-:Y:S02]  /*1c00*/  IMAD.U32 R11, RZ, RZ, UR25 ;  /* 0x00000019ff0b7e24 */ /* 0x000fe4000f8e00ff */
[----:B------:R0:W3:Y:S01]  /*1c10*/  @P1 LDG.E.U16 R112, desc[UR8][R6.64] ;  /* 0x0000000806701981 */ /* 0x0000e2000c1e1500 */
[----:B------:R-:W-:Y:S01]  /*1c20*/  ISETP.GT.AND P1, PT, R93, 0x18, PT ;  /* 0x000000185d00780c */ /* 0x000fe20003f24270 */
[----:B------:R-:W-:Y:S01]  /*1c30*/  IMAD.WIDE R10, R11, 0x2, R100 ;  /* 0x000000020b0a7825 */ /* 0x000fe200078e0264 */
[----:B------:R-:W-:-:S03]  /*1c40*/  PRMT R26, RZ, 0x7610, R26 ;  /* 0x00007610ff1a7816 */ /* 0x000fc6000000001a */
[----:B------:R-:W-:Y:S01]  /*1c50*/  IMAD.U32 R9, RZ, RZ, UR17 ;  /* 0x00000011ff097e24 */ /* 0x000fe2000f8e00ff */
[----:B------:R-:W-:-:S03]  /*1c60*/  PRMT R27, RZ, 0x7610, R27 ;  /* 0x00007610ff1b7816 */ /* 0x000fc6000000001b */
[----:B------:R-:W4:Y:S01]  /*1c70*/  @P0 LDG.E.U16 R26, desc[UR8][R10.64] ;  /* 0x000000080a1a0981 */ /* 0x000f22000c1e1500 */
[----:B------:R-:W-:Y:S01]  /*1c80*/  ISETP.GT.AND P0, PT, R93, 0x1, PT ;  /* 0x000000015d00780c */ /* 0x000fe20003f04270 */
[----:B------:R-:W-:Y:S01]  /*1c90*/  IMAD.WIDE R8, R9, 0x2, R100 ;  /* 0x0000000209087825 */ /* 0x000fe200078e0264 */
[----:B------:R-:W-:-:S04]  /*1ca0*/  PRMT R28, RZ, 0x7610, R28 ;  /* 0x00007610ff1c7816 */ /* 0x000fc8000000001c */
[----:B------:R-:W5:Y:S01]  /*1cb0*/  @P1 LDG.E.U16 R27, desc[UR8][R8.64] ;  /* 0x00000008081b1981 */ /* 0x000f62000c1e1500 */
[----:B------:R-:W-:Y:S01]  /*1cc0*/  ISETP.GT.AND P1, PT, R93, 0x9, PT ;  /* 0x000000095d00780c */ /* 0x000fe20003f24270 */
[----:B0-----:R-:W-:Y:S01]  /*1cd0*/  IMAD.WIDE R6, R13, 0x2, R100 ;  /* 0x000000020d067825 */ /* 0x001fe200078e0264 */
[----:B------:R-:W-:-:S03]  /*1ce0*/  PRMT R29, RZ, 0x7610, R29 ;  /* 0x00007610ff1d7816 */ /* 0x000fc6000000001d */
[----:B------:R-:W-:Y:S01]  /*1cf0*/  IMAD.U32 R13, RZ, RZ, UR32 ;  /* 0x00000020ff0d7e24 */ /* 0x000fe2000f8e00ff */
[----:B------:R0:W2:Y:S01]  /*1d00*/  @P0 LDG.E.U16 R28, desc[UR8][R6.64] ;  /* 0x00000008061c0981 */ /* 0x0000a2000c1e1500 */
[C---:B------:R-:W-:Y:S02]  /*1d10*/  ISETP.GT.AND P2, PT, R93.reuse, 0x4, PT ;  /* 0x000000045d00780c */ /* 0x040fe40003f44270 */
[----:B------:R-:W-:Y:S01]  /*1d20*/  ISETP.GT.AND P3, PT, R93, 0x5, PT ;  /* 0x000000055d00780c */ /* 0x000fe20003f64270 */
[----:B0-----:R-:W-:-:S05]  /*1d30*/  IMAD.WIDE R6, R13, 0x2, R100 ;  /* 0x000000020d067825 */ /* 0x001fca00078e0264 */
[----:B------:R0:W2:Y:S01]  /*1d40*/  @P1 LDG.E.U16 R29, desc[UR8][R6.64] ;  /* 0x00000008061d1981 */ /* 0x0000a2000c1e1500 */
[----:B------:R-:W-:Y:S01]  /*1d50*/  ISETP.GT.AND P1, PT, R93, 0x3, PT ;  /* 0x000000035d00780c */ /* 0x000fe20003f24270 */
[----:B------:R-:W-:Y:S01]  /*1d60*/  IMAD.U32 R9, RZ, RZ, UR38 ;  /* 0x00000026ff097e24 */ /* 0x000fe2000f8e00ff */
[----:B------:R-:W-:Y:S01]  /*1d70*/  PRMT R31, RZ, 0x7610, R31 ;  /* 0x00007610ff1f7816 */ /* 0x000fe2000000001f */
[----:B------:R-:W-:Y:S01]  /*1d80*/  IMAD.U32 R11, RZ, RZ, UR37 ;  /* 0x00000025ff0b7e24 */ /* 0x000fe2000f8e00ff */
[----:B------:R-:W-:Y:S01]  /*1d90*/  PRMT R32, RZ, 0x7610, R32 ;  /* 0x00007610ff207816 */ /* 0x000fe20000000020 */
[----:B------:R-:W-:Y:S01]  /*1da0*/  IMAD.U32 R13, RZ, RZ, UR36 ;  /* 0x00000024ff0d7e24 */ /* 0x000fe2000f8e00ff */
[----:B------:R-:W-:Y:S01]  /*1db0*/  PRMT R33, RZ, 0x7610, R33 ;  /* 0x00007610ff217816 */ /* 0x000fe20000000021 */
[----:B------:R-:W-:Y:S01]  /*1dc0*/  IMAD.WIDE R8, R9, 0x2, R100 ;  /* 0x0000000209087825 */ /* 0x000fe200078e0264 */
[----:B------:R-:W-:Y:S02]  /*1dd0*/  ISETP.GT.AND P0, PT, R93, 0x2, PT ;  /* 0x000000025d00780c */ /* 0x000fe40003f04270 */
[----:B------:R-:W-:Y:S01]  /*1de0*/  PRMT R30, RZ, 0x7610, R30 ;  /* 0x00007610ff1e7816 */ /* 0x000fe2000000001e */
[----:B------:R-:W-:-:S02]  /*1df0*/  IMAD.WIDE R10, R11, 0x2, R100 ;  /* 0x000000020b0a7825 */ /* 0x000fc400078e0264 */
[----:B------:R-:W2:Y:S02]  /*1e00*/  @P1 LDG.E.U16 R31, desc[UR8][R8.64] ;  /* 0x00000008081f1981 */ /* 0x000ea4000c1e1500 */
[--C-:B------:R-:W-:Y:S01]  /*1e10*/  IMAD.WIDE R12, R13, 0x2, R100.reuse ;  /* 0x000000020d0c7825 */ /* 0x100fe200078e0264 */
[C---:B------:R-:W-:Y:S01]  /*1e20*/  ISETP.GT.AND P1, PT, R93.reuse, 0x7, PT ;  /* 0x000000075d00780c */ /* 0x040fe20003f24270 */
[----:B------:R1:W2:Y:S02]  /*1e30*/  @P2 LDG.E.U16 R32, desc[UR8][R10.64] ;  /* 0x000000080a202981 */ /* 0x0002a4000c1e1500 */
[----:B------:R-:W-:Y:S01]  /*1e40*/  IMAD.U32 R35, RZ, RZ, UR4 ;  /* 0x00000004ff237e24 */ /* 0x000fe2000f8e00ff */
[C---:B------:R-:W-:Y:S01]  /*1e50*/  ISETP.GT.AND P2, PT, R93.reuse, 0xa, PT ;  /* 0x0000000a5d00780c */ /* 0x040fe20003f44270 */
[----:B------:R1:W2:Y:S01]  /*1e60*/  @P3 LDG.E.U16 R33, desc[UR8][R12.64] ;  /* 0x000000080c213981 */ /* 0x0002a2000c1e1500 */
[----:B------:R-:W-:Y:S01]  /*1e70*/  ISETP.GT.AND P3, PT, R93, 0xb, PT ;  /* 0x0000000b5d00780c */ /* 0x000fe20003f64270 */
[----:B0-----:R-:W-:Y:S01]  /*1e80*/  IMAD.WIDE R6, R35, 0x2, R100 ;  /* 0x0000000223067825 */ /* 0x001fe200078e0264 */
[----:B------:R-:W-:-:S03]  /*1e90*/  ISETP.GT.AND P4, PT, R93, 0xc, PT ;  /* 0x0000000c5d00780c */ /* 0x000fc60003f84270 */
[----:B------:R-:W-:Y:S01]  /*1ea0*/  IMAD.U32 R39, RZ, RZ, UR34 ;  /* 0x00000022ff277e24 */ /* 0x000fe2000f8e00ff */
[----:B------:R0:W3:Y:S01]  /*1eb0*/  @P0 LDG.E.U16 R30, desc[UR8][R6.64] ;  /* 0x00000008061e0981 */ /* 0x0000e2000c1e1500 */
[----:B-1----:R-:W-:Y:S02]  /*1ec0*/  IMAD.U32 R11, RZ, RZ, UR31 ;  /* 0x0000001fff0b7e24 */ /* 0x002fe4000f8e00ff */
[----:B------:R-:W-:Y:S01]  /*1ed0*/  IMAD.U32 R13, RZ, RZ, UR30 ;  /* 0x0000001eff0d7e24 */ /* 0x000fe2000f8e00ff */
[----:B------:R-:W-:Y:S01]  /*1ee0*/  PRMT R35, RZ, 0x7610, R35 ;  /* 0x00007610ff237816 */ /* 0x000fe20000000023 */
[----:B------:R-:W-:Y:S01]  /*1ef0*/  IMAD.WIDE R8, R39, 0x2, R100 ;  /* 0x0000000227087825 */ /* 0x000fe200078e0264 */
[----:B------:R-:W-:Y:S02]  /*1f00*/  PRMT R36, RZ, 0x7610, R36 ;  /* 0x00007610ff247816 */ /* 0x000fe40000000024 */
[----:B------:R-:W-:Y:S01]  /*1f10*/  PRMT R37, RZ, 0x7610, R37 ;  /* 0x00007610ff257816 */ /* 0x000fe20000000025 */
[--C-:B------:R-:W-:Y:S01]  /*1f20*/  IMAD.WIDE R10, R11, 0x2, R100.reuse ;  /* 0x000000020b0a7825 */ /* 0x100fe200078e0264 */
[----:B------:R-:W-:Y:S01]  /*1f30*/  ISETP.GT.AND P0, PT, R93, 0x6, PT ;  /* 0x000000065d00780c */ /* 0x000fe20003f04270 */
[----:B------:R1:W4:Y:S02]  /*1f40*/  @P1 LDG.E.U16 R35, desc[UR8][R8.64] ;  /* 0x0000000808231981 */ /* 0x000324000c1e1500 */
[----:B------:R-:W-:Y:S01]  /*1f50*/  IMAD.WIDE R12, R13, 0x2, R100 ;  /* 0x000000020d0c7825 */ /* 0x000fe200078e0264 */
[----:B------:R-:W-:Y:S01]  /*1f60*/  PRMT R38, RZ, 0x7610, R38 ;  /* 0x00007610ff267816 */ /* 0x000fe20000000026 */
[----:B------:R0:W4:Y:S02]  /*1f70*/  @P2 LDG.E.U16 R36, desc[UR8][R10.64] ;  /* 0x000000080a242981 */ /* 0x000124000c1e1500 */
[----:B------:R-:W-:-:S02]  /*1f80*/  IMAD.U32 R41, RZ, RZ, UR29 ;  /* 0x0000001dff297e24 */ /* 0x000fc4000f8e00ff */
[----:B------:R-:W-:Y:S01]  /*1f90*/  IMAD.U32 R43, RZ, RZ, UR35 ;  /* 0x00000023ff2b7e24 */ /* 0x000fe2000f8e00ff */
[----:B------:R1:W4:Y:S01]  /*1fa0*/  @P3 LDG.E.U16 R37, desc[UR8][R12.64] ;  /* 0x000000080c253981 */ /* 0x000322000c1e1500 */
[----:B------:R-:W-:Y:S01]  /*1fb0*/  ISETP.GT.AND P1, PT, R93, 0xe, PT ;  /* 0x0000000e5d00780c */ /* 0x000fe20003f24270 */
[--C-:B------:R-:W-:Y:S01]  /*1fc0*/  IMAD.WIDE R40, R41, 0x2, R100.reuse ;  /* 0x0000000229287825 */ /* 0x100fe200078e0264 */
[C---:B------:R-:W-:Y:S02]  /*1fd0*/  ISETP.GT.AND P2, PT, R93.reuse, 0xf, PT ;  /* 0x0000000f5d00780c */ /* 0x040fe40003f44270 */
[----:B------:R-:W-:Y:S01]  /*1fe0*/  ISETP.GT.AND P3, PT, R93, 0x11, PT ;  /* 0x000000115d00780c */ /* 0x000fe20003f64270 */
[----:B0-----:R-:W-:Y:S01]  /*1ff0*/  IMAD.WIDE R6, R43, 0x2, R100 ;  /* 0x000000022b067825 */ /* 0x001fe200078e0264 */
[----:B------:R-:W-:Y:S01]  /*2000*/  PRMT R34, RZ, 0x7610, R34 ;  /* 0x00007610ff227816 */ /* 0x000fe20000000022 */
[----:B------:R0:W4:Y:S02]  /*2010*/  @P4 LDG.E.U16 R38, desc[UR8][R40.64] ;  /* 0x0000000828264981 */ /* 0x000124000c1e1500 */
[----:B-1----:R-:W-:-:S02]  /*2020*/  IMAD.U32 R9, RZ, RZ, UR27 ;  /* 0x0000001bff097e24 */ /* 0x002fc4000f8e00ff */
[----:B------:R-:W-:Y:S01]  /*2030*/  IMAD.U32 R11, RZ, RZ, UR26 ;  /* 0x0000001aff0b7e24 */ /* 0x000fe2000f8e00ff */
[----:B------:R1:W4:Y:S01]  /*2040*/  @P0 LDG.E.U16 R34, desc[UR8][R6.64] ;  /* 0x0000000806220981 */ /* 0x000322000c1e1500 */
[----:B------:R-:W-:Y:S01]  /*2050*/  IMAD.U32 R13, RZ, RZ, UR24 ;  /* 0x00000018ff0d7e24 */ /* 0x000fe2000f8e00ff */
[----:B------:R-:W-:Y:S01]  /*2060*/  ISETP.GT.AND P4, PT, R93, 0x12, PT ;  /* 0x000000125d00780c */ /* 0x000fe20003f84270 */
[----:B------:R-:W-:Y:S01]  /*2070*/  IMAD.WIDE R8, R9, 0x2, R100 ;  /* 0x0000000209087825 */ /* 0x000fe200078e0264 */
[----:B------:R-:W-:Y:S02]  /*2080*/  PRMT R42, RZ, 0x7610, R42 ;  /* 0x00007610ff2a7816 */ /* 0x000fe4000000002a */
[----:B0-----:R-:W-:Y:S01]  /*2090*/  PRMT R40, RZ, 0x7610, R40 ;  /* 0x00007610ff287816 */ /* 0x001fe20000000028 */
[----:B------:R-:W-:Y:S01]  /*20a0*/  IMAD.WIDE R10, R11, 0x2, R100 ;  /* 0x000000020b0a7825 */ /* 0x000fe200078e0264 */
[----:B------:R-:W-:Y:S02]  /*20b0*/  PRMT R41, RZ, 0x7610, R41 ;  /* 0x00007610ff297816 */ /* 0x000fe40000000029 */
[----:B------:R-:W-:Y:S01]  /*20c0*/  ISETP.GT.AND P0, PT, R93, 0xd, PT ;  /* 0x0000000d5d00780c */ /* 0x000fe20003f04270 */
[----:B------:R-:W-:Y:S01]  /*20d0*/  IMAD.WIDE R12, R13, 0x2, R100 ;  /* 0x000000020d0c7825 */ /* 0x000fe200078e0264 */
[----:B------:R0:W4:Y:S03]  /*20e0*/  @P1 LDG.E.U16 R40, desc[UR8][R8.64] ;  /* 0x0000000808281981 */ /* 0x000126000c1e1500 */
[----:B------:R-:W-:Y:S01]  /*20f0*/  IMAD.U32 R45, RZ, RZ, UR23 ;  /* 0x00000017ff2d7e24 */ /* 0x000fe2000f8e00ff */
[----:B------:R0:W4:Y:S01]  /*2100*/  @P2 LDG.E.U16 R41, desc[UR8][R10.64] ;  /* 0x000000080a292981 */ /* 0x000122000c1e1500 */
[----:B------:R-:W-:Y:S01]  /*2110*/  IMAD.U32 R47, RZ, RZ, UR28 ;  /* 0x0000001cff2f7e24 */ /* 0x000fe2000f8e00ff */
[----:B------:R-:W-:-:S02]  /*2120*/  PRMT R43, RZ, 0x7610, R43 ;  /* 0x00007610ff2b7816 */ /* 0x000fc4000000002b */
[----:B------:R0:W4:Y:S01]  /*2130*/  @P3 LDG.E.U16 R42, desc[UR8][R12.64] ;  /* 0x000000080c2a3981 */ /* 0x000122000c1e1500 */
[----:B------:R-:W-:Y:S01]  /*2140*/  ISETP.GT.AND P1, PT, R93, 0x14, PT ;  /* 0x000000145d00780c */ /* 0x000fe20003f24270 */
[--C-:B------:R-:W-:Y:S01]  /*2150*/  IMAD.WIDE R44, R45, 0x2, R100.reuse ;  /* 0x000000022d2c7825 */ /* 0x100fe200078e0264 */
[C---:B------:R-:W-:Y:S02]  /*2160*/  ISETP.GT.AND P2, PT, R93.reuse, 0x15, PT ;  /* 0x000000155d00780c */ /* 0x040fe40003f44270 */
[----:B------:R-:W-:Y:S01]  /*2170*/  ISETP.GT.AND P3, PT, R93, 0x16, PT ;  /* 0x000000165d00780c */ /* 0x000fe20003f64270 */
[----:B-1----:R-:W-:Y:S01]  /*2180*/  IMAD.WIDE R6, R47, 0x2, R100 ;  /* 0x000000022f067825 */ /* 0x002fe200078e0264 */
[----:B------:R-:W-:Y:S01]  /*2190*/  PRMT R39, RZ, 0x7610, R39 ;  /* 0x00007610ff277816 */ /* 0x000fe20000000027 */
[----:B------:R1:W4:Y:S02]  /*21a0*/  @P4 LDG.E.U16 R43, desc[UR8][R44.64] ;  /* 0x000000082c2b4981 */ /* 0x000324000c1e1500 */
[----:B0-----:R-:W-:-:S02]  /*21b0*/  IMAD.U32 R9, RZ, RZ, UR21 ;  /* 0x00000015ff097e24 */ /* 0x001fc4000f8e00ff */
[----:B------:R-:W-:Y:S01]  /*21c0*/  IMAD.U32 R11, RZ, RZ, UR20 ;  /* 0x00000014ff0b7e24 */ /* 0x000fe2000f8e00ff */
[----:B------:R0:W4:Y:S01]  /*21d0*/  @P0 LDG.E.U16 R39, desc[UR8][R6.64] ;  /* 0x0000000806270981 */ /* 0x000122000c1e1500 */
[----:B------:R-:W-:Y:S01]  /*21e0*/  IMAD.U32 R13, RZ, RZ, UR19 ;  /* 0x00000013ff0d7e24 */ /* 0x000fe2000f8e00ff */
[----:B------:R-:W-:Y:S01]  /*21f0*/  ISETP.GT.AND P4, PT, R93, 0x17, PT ;  /* 0x000000175d00780c */ /* 0x000fe20003f84270 */
[----:B------:R-:W-:Y:S01]  /*2200*/  IMAD.WIDE R8, R9, 0x2, R100 ;  /* 0x0000000209087825 */ /* 0x000fe200078e0264 */
[----:B------:R-:W-:Y:S02]  /*2210*/  PRMT R46, RZ, 0x7610, R46 ;  /* 0x00007610ff2e7816 */ /* 0x000fe4000000002e */
[----:B-1----:R-:W-:Y:S01]  /*2220*/  PRMT R45, RZ, 0x7610, R45 ;  /* 0x00007610ff2d7816 */ /* 0x002fe2000000002d */
[----:B------:R-:W-:Y:S01]  /*2230*/  IMAD.WIDE R10, R11, 0x2, R100 ;  /* 0x000000020b0a7825 */ /* 0x000fe200078e0264 */
[----:B------:R-:W-:Y:S02]  /*2240*/  PRMT R47, RZ, 0x7610, R47 ;  /* 0x00007610ff2f7816 */ /* 0x000fe4000000002f */
[----:B------:R-:W-:Y:S01]  /*2250*/  ISETP.GT.AND P0, PT, R93, 0x13, PT ;  /* 0x000000135d00780c */ /* 0x000fe20003f04270 */
[----:B------:R-:W-:Y:S01]  /*2260*/  IMAD.WIDE R12, R13, 0x2, R100 ;  /* 0x000000020d0c7825 */ /* 0x000fe200078e0264 */
[----:B------:R-:W4:Y:S03]  /*2270*/  @P1 LDG.E.U16 R45, desc[UR8][R8.64] ;  /* 0x00000008082d1981 */ /* 0x000f26000c1e1500 */
        /* <DEDUP_REMOVED lines=9> */
[----:B0-----:R-:W-:Y:S01]  /*2310*/  IMAD.WIDE R6, R81, 0x2, R100 ;  /* 0x0000000251067825 */ /* 0x001fe200078e0264 */
[----:B------:R-:W-:Y:S01]  /*2320*/  PRMT R44, RZ, 0x7610, R44 ;  /* 0x00007610ff2c7816 */ /* 0x000fe2000000002c */
[----:B------:R0:W5:Y:S02]  /*2330*/  @P4 LDG.E.U16 R80, desc[UR8][R82.64] ;  /* 0x0000000852504981 */ /* 0x000164000c1e1500 */
[----:B------:R-:W-:-:S02]  /*2340*/  IMAD.U32 R103, RZ, RZ, UR15 ;  /* 0x0000000fff677e24 */ /* 0x000fc4000f8e00ff */
[----:B-1----:R-:W-:Y:S01]  /*2350*/  IMAD.U32 R11, RZ, RZ, UR14 ;  /* 0x0000000eff0b7e24 */ /* 0x002fe2000f8e00ff */
[----:B------:R1:W5:Y:S01]  /*2360*/  @P0 LDG.E.U16 R44, desc[UR8][R6.64] ;  /* 0x00000008062c0981 */ /* 0x000362000c1e1500 */
[----:B------:R-:W-:Y:S01]  /*2370*/  IMAD.U32 R13, RZ, RZ, UR13 ;  /* 0x0000000dff0d7e24 */ /* 0x000fe2000f8e00ff */
[----:B------:R-:W-:Y:S01]  /*2380*/  PRMT R102, RZ, 0x7610, R102 ;  /* 0x00007610ff667816 */ /* 0x000fe20000000066 */
[----:B------:R-:W-:Y:S01]  /*2390*/  IMAD.WIDE R8, R103, 0x2, R100 ;  /* 0x0000000267087825 */ /* 0x000fe200078e0264 */
[----:B------:R-:W-:Y:S02]  /*23a0*/  ISETP.GT.AND P0, PT, R93, 0x19, PT ;  /* 0x000000195d00780c */ /* 0x000fe40003f04270 */
[----:B0-----:R-:W-:Y:S01]  /*23b0*/  PRMT R82, RZ, 0x7610, R82 ;  /* 0x00007610ff527816 */ /* 0x001fe20000000052 */
[----:B------:R-:W-:Y:S01]  /*23c0*/  IMAD.WIDE R10, R11, 0x2, R100 ;  /* 0x000000020b0a7825 */ /* 0x000fe200078e0264 */
[----:B------:R-:W-:-:S03]  /*23d0*/  PRMT R83, RZ, 0x7610, R83 ;  /* 0x00007610ff537816 */ /* 0x000fc60000000053 */
[----:B------:R-:W-:Y:S01]  /*23e0*/  IMAD.WIDE R12, R13, 0x2, R100 ;  /* 0x000000020d0c7825 */ /* 0x000fe200078e0264 */
[----:B------:R0:W5:Y:S01]  /*23f0*/  @P1 LDG.E.U16 R82, desc[UR8][R8.64] ;  /* 0x0000000808521981 */ /* 0x000162000c1e1500 */
[C---:B------:R-:W-:Y:S02]  /*2400*/  ISETP.GT.AND P1, PT, R93.reuse, 0x1d, PT ;  /* 0x0000001d5d00780c */ /* 0x040fe40003f24270 */
[----:B------:R-:W-:Y:S01]  /*2410*/  IMAD.U32 R105, RZ, RZ, UR16 ;  /* 0x00000010ff697e24 */ /* 0x000fe2000f8e00ff */
[----:B------:R0:W5:Y:S01]  /*2420*/  @P2 LDG.E.U16 R83, desc[UR8][R10.64] ;  /* 0x000000080a532981 */ /* 0x000162000c1e1500 */
[----:B------:R-:W-:-:S03]  /*2430*/  ISETP.GT.AND P2, PT, R93, 0x1e, PT ;  /* 0x0000001e5d00780c */ /* 0x000fc60003f44270 */
[----:B------:R-:W5:Y:S01]  /*2440*/  @P3 LDG.E.U16 R102, desc[UR8][R12.64] ;  /* 0x000000080c663981 */ /* 0x000f62000c1e1500 */
[----:B------:R-:W-:Y:S01]  /*2450*/  ISETP.GT.AND P3, PT, R93, 0x1f, PT ;  /* 0x0000001f5d00780c */ /* 0x000fe20003f64270 */
[----:B-1----:R-:W-:Y:S01]  /*2460*/  IMAD.WIDE R6, R105, 0x2, R100 ;  /* 0x0000000269067825 */ /* 0x002fe200078e0264 */
[----:B------:R-:W-:-:S03]  /*2470*/  PRMT R81, RZ, 0x7610, R81 ;  /* 0x00007610ff517816 */ /* 0x000fc60000000051 */
[----:B------:R-:W-:Y:S02]  /*2480*/  IMAD.U32 R121, RZ, RZ, UR12 ;  /* 0x0000000cff797e24 */ /* 0x000fe4000f8e00ff */
[----:B------:R-:W-:Y:S01]  /*2490*/  IMAD.U32 R119, RZ, RZ, UR11 ;  /* 0x0000000bff777e24 */ /* 0x000fe2000f8e00ff */
[----:B------:R1:W5:Y:S01]  /*24a0*/  @P0 LDG.E.U16 R81, desc[UR8][R6.64] ;  /* 0x0000000806510981 */ /* 0x000362000c1e1500 */
[----:B------:R-:W-:Y:S01]  /*24b0*/  IMAD.U32 R117, RZ, RZ, UR10 ;  /* 0x0000000aff757e24 */ /* 0x000fe2000f8e00ff */
[----:B------:R-:W-:Y:S01]  /*24c0*/  PRMT R103, RZ, 0x7610, R103 ;  /* 0x00007610ff677816 */ /* 0x000fe20000000067 */
[----:B0-----:R-:W-:Y:S01]  /*24d0*/  IMAD.WIDE R8, R119, 0x2, R100 ;  /* 0x0000000277087825 */ /* 0x001fe200078e0264 */
[----:B------:R-:W-:Y:S02]  /*24e0*/  PRMT R104, RZ, 0x7610, R104 ;  /* 0x00007610ff687816 */ /* 0x000fe40000000068 */
[----:B------:R-:W-:Y:S01]  /*24f0*/  PRMT R105, RZ, 0x7610, R105 ;  /* 0x00007610ff697816 */ /* 0x000fe20000000069 */
[----:B------:R-:W-:-:S03]  /*2500*/  IMAD.WIDE R10, R117, 0x2, R100 ;  /* 0x00000002750a7825 */ /* 0x000fc600078e0264 */
[----:B------:R0:W5:Y:S01]  /*2510*/  @P2 LDG.E.U16 R104, desc[UR8][R8.64] ;  /* 0x0000000808682981 */ /* 0x000162000c1e1500 */
[----:B-1----:R-:W-:-:S03]  /*2520*/  IMAD.WIDE R6, R121, 0x2, R100 ;  /* 0x0000000279067825 */ /* 0x002fc600078e0264 */
[----:B------:R-:W5:Y:S04]  /*2530*/  @P3 LDG.E.U16 R105, desc[UR8][R10.64] ;  /* 0x000000080a693981 */ /* 0x000f68000c1e1500 */
[----:B------:R1:W5:Y:S01]  /*2540*/  @P1 LDG.E.U16 R103, desc[UR8][R6.64] ;  /* 0x0000000806671981 */ /* 0x000362000c1e1500 */
[----:B------:R-:W-:-:S04]  /*2550*/  LOP3.LUT R116, R0, 0x1f, RZ, 0xc0, !PT ;  /* 0x0000001f00747812 */ /* 0x000fc800078ec0ff */
[----:B------:R-:W-:Y:S01]  /*2560*/  ISETP.GE.AND P0, PT, R116, R93, PT ;  /* 0x0000005d7400720c */ /* 0x000fe20003f06270 */
[--C-:B0-----:R-:W-:Y:S02]  /*2570*/  IMAD.MOV.U32 R8, RZ, RZ, R106.reuse ;  /* 0x000000ffff087224 */ /* 0x101fe400078e006a */
[----:B------:R-:W-:Y:S01]  /*2580*/  IMAD.MOV.U32 R9, RZ, RZ, R107 ;  /* 0x000000ffff097224 */ /* 0x000fe200078e006b */
[----:B------:R-:W-:Y:S01]  /*2590*/  PRMT R106, RZ, 0x7610, R106 ;  /* 0x00007610ff6a7816 */ /* 0x000fe2000000006a */
[----:B-1----:R-:W-:Y:S02]  /*25a0*/  IMAD.MOV.U32 R6, RZ, RZ, R109 ;  /* 0x000000ffff067224 */ /* 0x002fe400078e006d */
[----:B------:R-:W-:Y:S02]  /*25b0*/  IMAD.MOV.U32 R7, RZ, RZ, R108 ;  /* 0x000000ffff077224 */ /* 0x000fe400078e006c */
[----:B------:R-:W-:Y:S01]  /*25c0*/  IMAD.WIDE R10, R91, 0x2, R8 ;  /* 0x000000025b0a7825 */ /* 0x000fe200078e0208 */
[----:B------:R-:W-:Y:S01]  /*25d0*/  BAR.SYNC.DEFER_BLOCKING 0x0 ;  /* 0x0000000000007b1d */ /* 0x000fe20000010000 */
[----:B------:R-:W-:-:S02]  /*25e0*/  PRMT R107, RZ, 0x7610, R107 ;  /* 0x00007610ff6b7816 */ /* 0x000fc4000000006b */
[----:B------:R-:W-:Y:S01]  /*25f0*/  IMAD.WIDE R12, R91, 0x2, R6 ;  /* 0x000000025b0c7825 */ /* 0x000fe200078e0206 */
[----:B------:R-:W-:Y:S02]  /*2600*/  PRMT R109, RZ, 0x7610, R109 ;  /* 0x00007610ff6d7816 */ /* 0x000fe4000000006d */
[----:B------:R-:W-:Y:S01]  /*2610*/  PRMT R108, RZ, 0x7610, R108 ;  /* 0x00007610ff6c7816 */ /* 0x000fe2000000006c */
[----:B------:R0:W5:Y:S04]  /*2620*/  @!P0 LDG.E.U16 R106, desc[UR8][R10.64] ;  /* 0x000000080a6a8981 */ /* 0x000168000c1e1500 */
[----:B------:R1:W5:Y:S01]  /*2630*/  @!P0 LDG.E.U16 R107, desc[UR8][R12.64] ;  /* 0x000000080c6b8981 */ /* 0x000362000c1e1500 */
[----:B0-----:R-:W-:Y:S02]  /*2640*/  IMAD.MOV.U32 R10, RZ, RZ, R14 ;  /* 0x000000ffff0a7224 */ /* 0x001fe400078e000e */
[----:B------:R-:W-:-:S02]  /*2650*/  IMAD.MOV.U32 R11, RZ, RZ, R15 ;  /* 0x000000ffff0b7224 */ /* 0x000fc400078e000f */
[----:B-1----:R-:W-:Y:S02]  /*2660*/  IMAD.MOV.U32 R12, RZ, RZ, R76 ;  /* 0x000000ffff0c7224 */ /* 0x002fe400078e004c */
[----:B------:R-:W-:Y:S02]  /*2670*/  IMAD.MOV.U32 R13, RZ, RZ, R77 ;  /* 0x000000ffff0d7224 */ /* 0x000fe400078e004d */
[----:B------:R-:W-:-:S04]  /*2680*/  IMAD.WIDE R14, R91, 0x2, R10 ;  /* 0x000000025b0e7825 */ /* 0x000fc800078e020a */
[C---:B------:R-:W-:Y:S01]  /*2690*/  IMAD.WIDE R76, R91.reuse, 0x2, R12 ;  /* 0x000000025b4c7825 */ /* 0x040fe200078e020c */
[----:B------:R0:W5:Y:S04]  /*26a0*/  @!P0 LDG.E.U16 R109, desc[UR8][R14.64] ;  /* 0x000000080e6d8981 */ /* 0x000168000c1e1500 */
[----:B------:R1:W5:Y:S01]  /*26b0*/  @!P0 LDG.E.U16 R108, desc[UR8][R76.64] ;  /* 0x000000084c6c8981 */ /* 0x000362000c1e1500 */
[----:B0-----:R-:W-:Y:S02]  /*26c0*/  IMAD.MOV.U32 R14, RZ, RZ, R114 ;  /* 0x000000ffff0e7224 */ /* 0x001fe400078e0072 */
[--C-:B------:R-:W-:Y:S01]  /*26d0*/  IMAD.MOV.U32 R15, RZ, RZ, R110.reuse ;  /* 0x000000ffff0f7224 */ /* 0x100fe200078e006e */
[----:B------:R-:W-:Y:S01]  /*26e0*/  PRMT R110, RZ, 0x7610, R110 ;  /* 0x00007610ff6e7816 */ /* 0x000fe2000000006e */
[----:B-1----:R-:W-:-:S05]  /*26f0*/  IMAD.WIDE R76, R91, 0x2, R14 ;  /* 0x000000025b4c7825 */ /* 0x002fca00078e020e */
[----:B------:R0:W5:Y:S02]  /*2700*/  @!P0 LDG.E.U16 R110, desc[UR8][R76.64] ;  /* 0x000000084c6e8981 */ /* 0x000164000c1e1500 */
[----:B0-----:R-:W-:Y:S02]  /*2710*/  IMAD.MOV.U32 R76, RZ, RZ, R111 ;  /* 0x000000ffff4c7224 */ /* 0x001fe400078e006f */
[----:B------:R-:W-:Y:S01]  /*2720*/  IMAD.MOV.U32 R77, RZ, RZ, R113 ;  /* 0x000000ffff4d7224 */ /* 0x000fe200078e0071 */
[----:B------:R-:W-:Y:S01]  /*2730*/  PRMT R111, RZ, 0x7610, R111 ;  /* 0x00007610ff6f7816 */ /* 0x000fe2000000006f */
[----:B------:R-:W-:Y:S01]  /*2740*/  IMAD.WIDE R116, R91, 0x2, R76 ;  /* 0x000000025b747825 */ /* 0x000fe200078e024c */
[----:B------:R-:W-:-:S04]  /*2750*/  PRMT R113, RZ, 0x7610, R113 ;  /* 0x00007610ff717816 */ /* 0x000fc80000000071 */
[----:B------:R0:W5:Y:S01]  /*2760*/  @!P0 LDG.E.U16 R111, desc[UR8][R116.64] ;  /* 0x00000008746f8981 */ /* 0x000162000c1e1500 */
[----:B------:R-:W-:Y:S01]  /*2770*/  PRMT R114, RZ, 0x7610, R114 ;  /* 0x00007610ff727816 */ /* 0x000fe20000000072 */
[----:B0-----:R-:W-:-:S05]  /*2780*/  IMAD.WIDE R116, R91, 0x2, R78 ;  /* 0x000000025b747825 */ /* 0x001fca00078e024e */
[----:B------:R0:W5:Y:S01]  /*2790*/  @!P0 LDG.E.U16 R113, desc[UR8][R116.64] ;  /* 0x0000000874718981 */ /* 0x000162000c1e1500 */
[----:B------:R-:W-:-:S04]  /*27a0*/  IMAD.WIDE R118, R91, 0x2, R86 ;  /* 0x000000025b767825 */ /* 0x000fc800078e0256 */
[----:B0-----:R-:W-:-:S05]  /*27b0*/  IMAD.WIDE R116, R91, 0x2, R84 ;  /* 0x000000025b747825 */ /* 0x001fca00078e0254 */
[----:B------:R0:W5:Y:S02]  /*27c0*/  @!P0 LDG.E.U16 R114, desc[UR8][R116.64] ;  /* 0x0000000874728981 */ /* 0x000164000c1e1500 */
[----:B0-----:R-:W-:Y:S02]  /*27d0*/  PRMT R116, RZ, 0x7610, R116 ;  /* 0x00007610ff747816 */ /* 0x001fe40000000074 */
[----:B------:R-:W-:-:S04]  /*27e0*/  PRMT R117, RZ, 0x7610, R117 ;  /* 0x00007610ff757816 */ /* 0x000fc80000000075 */
[----:B------:R0:W5:Y:S01]  /*27f0*/  @!P0 LDG.E.U16 R116, desc[UR8][R118.64] ;  /* 0x0000000876748981 */ /* 0x000162000c1e1500 */
[----:B------:R-:W-:Y:S01]  /*2800*/  PRMT R120, RZ, 0x7610, R120 ;  /* 0x00007610ff787816 */ /* 0x000fe20000000078 */
[----:B------:R-:W-:Y:S01]  /*2810*/  IMAD.SHL.U32 R121, R2, 0x2, RZ ;  /* 0x0000000202797824 */ /* 0x000fe200078e00ff */
[----:B------:R-:W-:Y:S01]  /*2820*/  LOP3.LUT R99, R99, R98, RZ, 0x3c, !PT ;  /* 0x0000006263637212 */ /* 0x000fe200078e3cff */
[----:B0-----:R-:W-:-:S03]  /*2830*/  IMAD.WIDE R118, R91, 0x2, R88 ;  /* 0x000000025b767825 */ /* 0x001fc600078e0258 */
[C---:B------:R-:W-:Y:S02]  /*2840*/  LOP3.LUT R98, R99.reuse, R98, RZ, 0x3c, !PT ;  /* 0x0000006263627212 */ /* 0x040fe400078e3cff */
[----:B------:R0:W5:Y:S02]  /*2850*/  @!P0 LDG.E.U16 R117, desc[UR8][R118.64] ;  /* 0x0000000876758981 */ /* 0x000164000c1e1500 */
[----:B------:R-:W-:Y:S02]  /*2860*/  LOP3.LUT R99, R99, R98, RZ, 0x3c, !PT ;  /* 0x0000006263637212 */ /* 0x000fe400078e3cff */
[----:B--2---:R1:W-:Y:S01]  /*2870*/  STS.U16 [R121+UR5], R115 ;  /* 0x0000007379007988 */ /* 0x0043e20008000405 */
[----:B0-----:R-:W-:Y:S01]  /*2880*/  IMAD.WIDE R118, R91, 0x2, R94 ;  /* 0x000000025b767825 */ /* 0x001fe200078e025e */
[----:B-1----:R-:W-:-:S04]  /*2890*/  PRMT R115, RZ, 0x7610, R115 ;  /* 0x00007610ff737816 */ /* 0x002fc80000000073 */
[----:B------:R0:W2:Y:S04]  /*28a0*/  @!P0 LDG.E.U16 R120, desc[UR8][R118.64] ;  /* 0x0000000876788981 */ /* 0x0000a8000c1e1500 */
[----:B---3--:R1:W-:Y:S01]  /*28b0*/  STS.U16 [R121+UR5+0x400], R112 ;  /* 0x0004007079007988 */ /* 0x0083e20008000405 */
[----:B0-----:R-:W-:Y:S01]  /*28c0*/  IMAD.WIDE R118, R91, 0x2, R96 ;  /* 0x000000025b767825 */ /* 0x001fe200078e0260 */
[----:B-1----:R-:W-:-:S04]  /*28d0*/  PRMT R112, RZ, 0x7610, R112 ;  /* 0x00007610ff707816 */ /* 0x002fc80000000070 */
[----:B------:R0:W3:Y:S02]  /*28e0*/  @!P0 LDG.E.U16 R115, desc[UR8][R118.64] ;  /* 0x0000000876738981 */ /* 0x0000e4000c1e1500 */
[----:B0-----:R-:W-:-:S05]  /*28f0*/  IMAD.WIDE R118, R91, 0x2, R98 ;  /* 0x000000025b767825 */ /* 0x001fca00078e0262 */
[----:B------:R0:W2:Y:S02]  /*2900*/  @!P0 LDG.E.U16 R112, desc[UR8][R118.64] ;  /* 0x0000000876708981 */ /* 0x0000a4000c1e1500 */
[----:B0-----:R-:W-:Y:S02]  /*2910*/  IMAD.MOV.U32 R118, RZ, RZ, R23 ;  /* 0x000000ffff767224 */ /* 0x001fe400078e0017 */
[--C-:B------:R-:W-:Y:S01]  /*2920*/  IMAD.MOV.U32 R119, RZ, RZ, R21.reuse ;  /* 0x000000ffff777224 */ /* 0x100fe200078e0015 */
[----:B------:R-:W-:Y:S01]  /*2930*/  PRMT R21, RZ, 0x7610, R21 ;  /* 0x00007610ff157816 */ /* 0x000fe20000000015 */
[----:B------:R-:W-:-:S05]  /*2940*/  IMAD.WIDE R122, R91, 0x2, R118 ;  /* 0x000000025b7a7825 */ /* 0x000fca00078e0276 */
[----:B------:R0:W3:Y:S01]  /*2950*/  @!P0 LDG.E.U16 R21, desc[UR8][R122.64] ;  /* 0x000000087a158981 */ /* 0x0000e2000c1e1500 */
[----:B------:R-:W-:Y:S02]  /*2960*/  IMAD.MOV.U32 R124, RZ, RZ, R25 ;  /* 0x000000ffff7c7224 */ /* 0x000fe400078e0019 */
[----:B------:R-:W-:Y:S02]  /*2970*/  IMAD.MOV.U32 R125, RZ, RZ, R24 ;  /* 0x000000ffff7d7224 */ /* 0x000fe400078e0018 */
[----:B0-----:R-:W-:Y:S02]  /*2980*/  IMAD.MOV.U32 R122, RZ, RZ, R22 ;  /* 0x000000ffff7a7224 */ /* 0x001fe400078e0016 */
[--C-:B------:R-:W-:Y:S01]  /*2990*/  IMAD.MOV.U32 R123, RZ, RZ, R20.reuse ;  /* 0x000000ffff7b7224 */ /* 0x100fe200078e0014 */
[----:B------:R-:W-:Y:S01]  /*29a0*/  PRMT R20, RZ, 0x7610, R20 ;  /* 0x00007610ff147816 */ /* 0x000fe20000000014 */
[----:B------:R-:W-:Y:S01]  /*29b0*/  IMAD.WIDE R22, R91, 0x2, R122 ;  /* 0x000000025b167825 */ /* 0x000fe200078e027a */
[----:B------:R-:W-:-:S04]  /*29c0*/  PRMT R24, RZ, 0x7610, R24 ;  /* 0x00007610ff187816 */ /* 0x000fc80000000018 */
[----:B------:R0:W3:Y:S02]  /*29d0*/  @!P0 LDG.E.U16 R20, desc[UR8][R22.64] ;  /* 0x0000000816148981 */ /* 0x0000e4000c1e1500 */
[----:B0-----:R-:W-:-:S05]  /*29e0*/  IMAD.WIDE R22, R91, 0x2, R124 ;  /* 0x000000025b167825 */ /* 0x001fca00078e027c */
[----:B------:R0:W3:Y:S04]  /*29f0*/  @!P0 LDG.E.U16 R24, desc[UR8][R22.64] ;  /* 0x0000000816188981 */ /* 0x0000e8000c1e1500 */
[----:B----4-:R1:W-:Y:S01]  /*2a00*/  STS.U16 [R121+UR5+0x800], R26 ;  /* 0x0008001a79007988 */ /* 0x0103e20008000405 */
[----:B0-----:R-:W-:Y:S01]  /*2a10*/  IMAD.SHL.U32 R23, R0, 0x8, RZ ;  /* 0x0000000800177824 */ /* 0x001fe200078e00ff */
[----:B-1----:R-:W-:Y:S02]  /*2a20*/  LOP3.LUT R26, R121, 0x10, RZ, 0x3c, !PT ;  /* 0x00000010791a7812 */ /* 0x002fe400078e3cff */
[----:B-----5:R-:W-:Y:S04]  /*2a30*/  STS.U16 [R121+UR5+0xc00], R27 ;  /* 0x000c001b79007988 */ /* 0x020fe80008000405 */
[----:B------:R0:W-:Y:S02]  /*2a40*/  STS.U16 [R26+UR5+0x80], R28 ;  /* 0x0000801c1a007988 */ /* 0x0001e40008000405 */
[----:B0-----:R-:W-:-:S02]  /*2a50*/  LOP3.LUT R28, R23, 0x30, RZ, 0xc0, !PT ;  /* 0x00000030171c7812 */ /* 0x001fc400078ec0ff */
[----:B------:R-:W-:-:S05]  /*2a60*/  LOP3.LUT R23, R0, 0x7, RZ, 0xc0, !PT ;  /* 0x0000000700177812 */ /* 0x000fca00078ec0ff */
[----:B------:R-:W-:Y:S02]  /*2a70*/  IMAD R27, R23, 0x40, R28 ;  /* 0x00000040171b7824 */ /* 0x000fe400078e021c */
[----:B------:R-:W-:Y:S01]  /*2a80*/  IMAD.SHL.U32 R28, R0, 0x2, RZ ;  /* 0x00000002001c7824 */ /* 0x000fe200078e00ff */
[C---:B------:R-:W-:Y:S01]  /*2a90*/  LOP3.LUT R25, R121.reuse, 0x20, RZ, 0x3c, !PT ;  /* 0x0000002079197812 */ /* 0x040fe200078e3cff */
[----:B------:R-:W-:Y:S01]  /*2aa0*/  STS.U16 [R26+UR5+0x480], R29 ;  /* 0x0004801d1a007988 */ /* 0x000fe20008000405 */
[----:B------:R-:W-:Y:S02]  /*2ab0*/  LOP3.LUT R22, R121, 0x30, RZ, 0x3c, !PT ;  /* 0x0000003079167812 */ /* 0x000fe400078e3cff */
[----:B------:R-:W-:Y:S01]  /*2ac0*/  LOP3.LUT R28, R27, 0x30, R28, 0x78, !PT ;  /* 0x000000301b1c7812 */ /* 0x000fe200078e781c */
[----:B------:R-:W-:Y:S01]  /*2ad0*/  IMAD.SHL.U32 R27, R2, 0x2, RZ ;  /* 0x00000002021b7824 */ /* 0x000fe200078e00ff */
[----:B------:R-:W-:Y:S01]  /*2ae0*/  STS.U16 [R26+UR5+0x880], R42 ;  /* 0x0008802a1a007988 */ /* 0x000fe20008000405 */
[----:B------:R-:W-:-:S03]  /*2af0*/  LOP3.LUT R23, R121, 0x40, RZ, 0x3c, !PT ;  /* 0x0000004079177812 */ /* 0x000fc600078e3cff */
[----:B------:R-:W-:Y:S04]  /*2b00*/  STS.U16 [R26+UR5+0xc80], R81 ;  /* 0x000c80511a007988 */ /* 0x000fe80008000405 */
[----:B------:R0:W-:Y:S04]  /*2b10*/  STS.U16 [R25+UR5+0x100], R30 ;  /* 0x0001001e19007988 */ /* 0x0001e80008000405 */
[----:B------:R1:W-:Y:S04]  /*2b20*/  STS.U16 [R25+UR5+0x500], R36 ;  /* 0x0005002419007988 */ /* 0x0003e80008000405 */
[----:B------:R-:W-:Y:S01]  /*2b30*/  STS.U16 [R25+UR5+0x900], R43 ;  /* 0x0009002b19007988 */ /* 0x000fe20008000405 */
[----:B0-----:R-:W-:-:S02]  /*2b40*/  LOP3.LUT R30, R121, 0x50, RZ, 0x3c, !PT ;  /* 0x00000050791e7812 */ /* 0x001fc400078e3cff */
[----:B------:R-:W-:Y:S01]  /*2b50*/  LOP3.LUT R121, R121, 0x60, RZ, 0x3c, !PT ;  /* 0x0000006079797812 */ /* 0x000fe200078e3cff */
[----:B------:R-:W-:Y:S01]  /*2b60*/  STS.U16 [R25+UR5+0xd00], R82 ;  /* 0x000d005219007988 */ /* 0x000fe20008000405 */
[----:B-1----:R-:W-:-:S03]  /*2b70*/  LOP3.LUT R36, R27, 0x70, RZ, 0x3c, !PT ;  /* 0x000000701b247812 */ /* 0x002fc600078e3cff */
[----:B------:R-:W-:Y:S04]  /*2b80*/  STS.U16 [R22+UR5+0x180], R31 ;  /* 0x0001801f16007988 */ /* 0x000fe80008000405 */
        /* <DEDUP_REMOVED lines=22> */
[----:B--2---:R-:W-:Y:S04]  /*2cf0*/  STS.U16 [R27+UR5+0x1600], R112 ;  /* 0x001600701b007988 */ /* 0x004fe80008000405 */
[----:B------:R-:W-:Y:S04]  /*2d00*/  STS.U16 [R26+UR5+0x1080], R107 ;  /* 0x0010806b1a007988 */ /* 0x000fe80008000405 */
[----:B------:R-:W-:Y:S04]  /*2d10*/  STS.U16 [R26+UR5+0x1280], R111 ;  /* 0x0012806f1a007988 */ /* 0x000fe80008000405 */
[----:B------:R-:W-:Y:S04]  /*2d20*/  STS.U16 [R26+UR5+0x1480], R117 ;  /* 0x001480751a007988 */ /* 0x000fe80008000405 */
[----:B---3--:R-:W-:Y:S04]  /*2d30*/  STS.U16 [R26+UR5+0x1680], R21 ;  /* 0x001680151a007988 */ /* 0x008fe80008000405 */
[----:B------:R-:W-:Y:S04]  /*2d40*/  STS.U16 [R25+UR5+0x1100], R108 ;  /* 0x0011006c19007988 */ /* 0x000fe80008000405 */
[----:B------:R-:W-:Y:S04]  /*2d50*/  STS.U16 [R25+UR5+0x1300], R113 ;  /* 0x0013007119007988 */ /* 0x000fe80008000405 */
[----:B------:R-:W-:Y:S04]  /*2d60*/  STS.U16 [R25+UR5+0x1500], R120 ;  /* 0x0015007819007988 */ /* 0x000fe80008000405 */
[----:B------:R-:W-:Y:S04]  /*2d70*/  STS.U16 [R25+UR5+0x1700], R20 ;  /* 0x0017001419007988 */ /* 0x000fe80008000405 */
[----:B------:R-:W-:Y:S04]  /*2d80*/  STS.U16 [R22+UR5+0x1180], R109 ;  /* 0x0011806d16007988 */ /* 0x000fe80008000405 */
[----:B------:R-:W-:Y:S04]  /*2d90*/  STS.U16 [R22+UR5+0x1380], R114 ;  /* 0x0013807216007988 */ /* 0x000fe80008000405 */
[----:B------:R-:W-:Y:S04]  /*2da0*/  STS.U16 [R22+UR5+0x1580], R115 ;  /* 0x0015807316007988 */ /* 0x000fe80008000405 */
[----:B------:R-:W-:Y:S01]  /*2db0*/  STS.U16 [R22+UR5+0x1780], R24 ;  /* 0x0017801816007988 */ /* 0x000fe20008000405 */
[----:B------:R-:W-:Y:S06]  /*2dc0*/  BAR.SYNC.DEFER_BLOCKING 0x0 ;  /* 0x0000000000007b1d */ /* 0x000fec0000010000 */
[----:B------:R-:W-:Y:S04]  /*2dd0*/  LDSM.16.M88.4 R40, [R28+UR5+0x1000] ;  /* 0x001000051c28783b */ /* 0x000fe80008000200 */
[----:B------:R-:W-:Y:S04]  /*2de0*/  LDSM.16.M88.4 R36, [R28+UR5+0x1200] ;  /* 0x001200051c24783b */ /* 0x000fe80008000200 */
[----:B------:R-:W-:Y:S04]  /*2df0*/  LDSM.16.M88.4 R32, [R28+UR5+0x1400] ;  /* 0x001400051c20783b */ /* 0x000fe80008000200 */
[----:B------:R-:W-:Y:S04]  /*2e00*/  LDSM.16.M88.4 R28, [R28+UR5+0x1600] ;  /* 0x001600051c1c783b */ /* 0x000fe80008000200 */
[----:B------:R-:W0:Y:S04]  /*2e10*/  LDSM.16.MT88.4 R24, [R90+UR5] ;  /* 0x000000055a18783b */ /* 0x000e280008004200 */
[----:B------:R-:W1:Y:S04]  /*2e20*/  LDSM.16.MT88.4 R80, [R5+UR5] ;  /* 0x000000050550783b */ /* 0x000e680008004200 */
[----:B------:R-:W2:Y:S04]  /*2e30*/  LDSM.16.MT88.4 R44, [R90+UR5+0x800] ;  /* 0x000800055a2c783b */ /* 0x000ea80008004200 */
[----:B------:R-:W3:Y:S01]  /*2e40*/  LDSM.16.MT88.4 R20, [R5+UR5+0x800] ;  /* 0x000800050514783b */ /* 0x000ee20008004200 */
[----:B------:R-:W-:Y:S01]  /*2e50*/  UIADD3 UR6, UPT, UPT, UR6, -0x1, URZ ;  /* 0xffffffff06067890 */ /* 0x000fe2000fffe0ff */
[C---:B0-----:R-:W-:Y:S08]  /*2e60*/  HMMA.16816.F32.BF16 R56, R24.reuse, R40, R56 ;  /* 0x000000281838723c */ /* 0x041ff00000041838 */
[C---:B------:R-:W-:Y:S08]  /*2e70*/  HMMA.16816.F32.BF16 R52, R24.reuse, R36, R52 ;  /* 0x000000241834723c */ /* 0x040ff00000041834 */
[C---:B------:R-:W-:Y:S08]  /*2e80*/  HMMA.16816.F32.BF16 R48, R24.reuse, R32, R48 ;  /* 0x000000201830723c */ /* 0x040ff00000041830 */
[----:B------:R-:W-:Y:S08]  /*2e90*/  HMMA.16816.F32.BF16 R16, R24, R28, R16 ;  /* 0x0000001c1810723c */ /* 0x000ff00000041810 */
[C---:B-1----:R-:W-:Y:S08]  /*2ea0*/  HMMA.16816.F32.BF16 R72, R80.reuse, R40, R72 ;  /* 0x000000285048723c */ /* 0x042ff00000041848 */
[C---:B------:R-:W-:Y:S08]  /*2eb0*/  HMMA.16816.F32.BF16 R68, R80.reuse, R36, R68 ;  /* 0x000000245044723c */ /* 0x040ff00000041844 */
[C---:B------:R-:W-:Y:S08]  /*2ec0*/  HMMA.16816.F32.BF16 R64, R80.reuse, R32, R64 ;  /* 0x000000205040723c */ /* 0x040ff00000041840 */
[----:B------:R-:W-:Y:S01]  /*2ed0*/  HMMA.16816.F32.BF16 R60, R80, R28, R60 ;  /* 0x0000001c503c723c */ /* 0x000fe2000004183c */
[----:B------:R-:W-:-:S07]  /*2ee0*/  UISETP.NE.U32.AND UP0, UPT, UR6, URZ, UPT ;  /* 0x000000ff0600728c */ /* 0x000fce000bf05070 */
[C---:B--2---:R-:W-:Y:S08]  /*2ef0*/  HMMA.16816.F32.BF16 R56, R44.reuse, R42, R56 ;  /* 0x0000002a2c38723c */ /* 0x044ff00000041838 */
[C---:B------:R-:W-:Y:S08]  /*2f00*/  HMMA.16816.F32.BF16 R52, R44.reuse, R38, R52 ;  /* 0x000000262c34723c */ /* 0x040ff00000041834 */
[C---:B------:R-:W-:Y:S08]  /*2f10*/  HMMA.16816.F32.BF16 R48, R44.reuse, R34, R48 ;  /* 0x000000222c30723c */ /* 0x040ff00000041830 */
[----:B------:R-:W-:Y:S01]  /*2f20*/  HMMA.16816.F32.BF16 R16, R44, R30, R16 ;  /* 0x0000001e2c10723c */ /* 0x000fe20000041810 */
[----:B------:R-:W-:-:S02]  /*2f30*/  IMAD.U32 R25, RZ, RZ, UR39 ;  /* 0x00000027ff197e24 */ /* 0x000fc4000f8e00ff */
[----:B------:R-:W-:-:S04]  /*2f40*/  IMAD.WIDE R124, R92, 0x2, R124 ;  /* 0x000000025c7c7825 */ /* 0x000fc800078e027c */
[C---:B------:R-:W-:Y:S01]  /*2f50*/  IMAD.WIDE R122, R92.reuse, 0x2, R122 ;  /* 0x000000025c7a7825 */ /* 0x040fe200078e027a */
[----:B---3--:R-:W-:Y:S03]  /*2f60*/  HMMA.16816.F32.BF16 R72, R20, R42, R72 ;  /* 0x0000002a1448723c */ /* 0x008fe60000041848 */
[----:B------:R-:W-:-:S04]  /*2f70*/  IMAD.WIDE R118, R92, 0x2, R118 ;  /* 0x000000025c767825 */ /* 0x000fc800078e0276 */
[C---:B------:R-:W-:Y:S01]  /*2f80*/  IMAD.WIDE R26, R92.reuse, 0x2, R98 ;  /* 0x000000025c1a7825 */ /* 0x040fe200078e0262 */
[----:B------:R-:W-:Y:S03]  /*2f90*/  HMMA.16816.F32.BF16 R68, R20, R38, R68 ;  /* 0x000000261444723c */ /* 0x000fe60000041844 */
[----:B------:R-:W-:-:S04]  /*2fa0*/  IMAD.WIDE R112, R92, 0x2, R76 ;  /* 0x000000025c707825 */ /* 0x000fc800078e024c */
[C---:B------:R-:W-:Y:S01]  /*2fb0*/  IMAD.WIDE R114, R92.reuse, 0x2, R14 ;  /* 0x000000025c727825 */ /* 0x040fe200078e020e */
[----:B------:R-:W-:Y:S03]  /*2fc0*/  HMMA.16816.F32.BF16 R64, R20, R34, R64 ;  /* 0x000000221440723c */ /* 0x000fe60000041840 */
[----:B------:R-:W-:-:S04]  /*2fd0*/  IMAD.WIDE R6, R92, 0x2, R6 ;  /* 0x000000025c067825 */ /* 0x000fc800078e0206 */
[----:B------:R-:W-:Y:S01]  /*2fe0*/  IMAD.WIDE R100, R25, 0x2, R100 ;  /* 0x0000000219647825 */ /* 0x000fe200078e0264 */
[----:B------:R-:W-:Y:S03]  /*2ff0*/  HMMA.16816.F32.BF16 R60, R20, R30, R60 ;  /* 0x0000001e143c723c */ /* 0x000fe6000004183c */
[----:B------:R-:W-:Y:S02]  /*3000*/  IMAD.MOV.U32 R25, RZ, RZ, R124 ;  /* 0x000000ffff197224 */ /* 0x000fe400078e007c */
[----:B------:R-:W-:Y:S02]  /*3010*/  IMAD.MOV.U32 R24, RZ, RZ, R125 ;  /* 0x000000ffff187224 */ /* 0x000fe400078e007d */
[----:B------:R-:W-:Y:S02]  /*3020*/  IMAD.MOV.U32 R22, RZ, RZ, R122 ;  /* 0x000000ffff167224 */ /* 0x000fe400078e007a */
[----:B------:R-:W-:-:S02]  /*3030*/  IMAD.MOV.U32 R20, RZ, RZ, R123 ;  /* 0x000000ffff147224 */ /* 0x000fc400078e007b */
[----:B------:R-:W-:Y:S02]  /*3040*/  IMAD.MOV.U32 R23, RZ, RZ, R118 ;  /* 0x000000ffff177224 */ /* 0x000fe400078e0076 */
[----:B------:R-:W-:Y:S02]  /*3050*/  IMAD.MOV.U32 R21, RZ, RZ, R119 ;  /* 0x000000ffff157224 */ /* 0x000fe400078e0077 */
[----:B------:R-:W-:-:S04]  /*3060*/  IMAD.WIDE R96, R92, 0x2, R96 ;  /* 0x000000025c607825 */ /* 0x000fc800078e0260 */
[----:B------:R-:W-:Y:S02]  /*3070*/  IMAD.MOV.U32 R99, RZ, RZ, R26 ;  /* 0x000000ffff637224 */ /* 0x000fe400078e001a */
[----:B------:R-:W-:Y:S02]  /*3080*/  IMAD.MOV.U32 R98, RZ, RZ, R27 ;  /* 0x000000ffff627224 */ /* 0x000fe400078e001b */
[----:B------:R-:W-:-:S04]  /*3090*/  IMAD.WIDE R94, R92, 0x2, R94 ;  /* 0x000000025c5e7825 */ /* 0x000fc800078e025e */
[----:B------:R-:W-:-:S04]  /*30a0*/  IMAD.WIDE R88, R92, 0x2, R88 ;  /* 0x000000025c587825 */ /* 0x000fc800078e0258 */
[----:B------:R-:W-:-:S04]  /*30b0*/  IMAD.WIDE R86, R92, 0x2, R86 ;  /* 0x000000025c567825 */ /* 0x000fc800078e0256 */
[----:B------:R-:W-:-:S04]  /*30c0*/  IMAD.WIDE R84, R92, 0x2, R84 ;  /* 0x000000025c547825 */ /* 0x000fc800078e0254 */
[----:B------:R-:W-:-:S04]  /*30d0*/  IMAD.WIDE R78, R92, 0x2, R78 ;  /* 0x000000025c4e7825 */ /* 0x000fc800078e024e */
[----:B------:R-:W-:-:S04]  /*30e0*/  IMAD.WIDE R14, R92, 0x2, R10 ;  /* 0x000000025c0e7825 */ /* 0x000fc800078e020a */
[----:B------:R-:W-:Y:S02]  /*30f0*/  IMAD.MOV.U32 R111, RZ, RZ, R112 ;  /* 0x000000ffff6f7224 */ /* 0x000fe400078e0070 */
[----:B------:R-:W-:Y:S02]  /*3100*/  IMAD.MOV.U32 R110, RZ, RZ, R115 ;  /* 0x000000ffff6e7224 */ /* 0x000fe400078e0073 */
[----:B------:R-:W-:-:S04]  /*3110*/  IMAD.WIDE R76, R92, 0x2, R12 ;  /* 0x000000025c4c7825 */ /* 0x000fc800078e020c */
[----:B------:R-:W-:-:S04]  /*3120*/  IMAD.WIDE R106, R92, 0x2, R8 ;  /* 0x000000025c6a7825 */ /* 0x000fc800078e0208 */
[----:B------:R-:W-:Y:S02]  /*3130*/  IMAD.MOV.U32 R109, RZ, RZ, R6 ;  /* 0x000000ffff6d7224 */ /* 0x000fe400078e0006 */
[----:B------:R-:W-:Y:S02]  /*3140*/  IMAD.MOV.U32 R108, RZ, RZ, R7 ;  /* 0x000000ffff6c7224 */ /* 0x000fe400078e0007 */
[----:B------:R-:W-:Y:S01]  /*3150*/  VIADD R93, R93, 0xffffffe0 ;  /* 0xffffffe05d5d7836 */ /* 0x000fe20000000000 */
[----:B------:R-:W-:Y:S06]  /*3160*/  BRA.U UP0, `(.L_x_1) ;  /* 0xffffffe900807547 */ /* 0x000fec000b83ffff */
[----:B------:R-:W-:Y:S02]  /*3170*/  F2FP.BF16.F32.PACK_AB R19, R19, R18 ;  /* 0x000000121313723e */ /* 0x000fe400000010ff */
[----:B------:R-:W-:Y:S02]  /*3180*/  F2FP.BF16.F32.PACK_AB R51, R51, R50 ;  /* 0x000000323333723e */ /* 0x000fe400000010ff */
[----:B------:R-:W-:Y:S02]  /*3190*/  F2FP.BF16.F32.PACK_AB R55, R55, R54 ;  /* 0x000000363737723e */ /* 0x000fe400000010ff */
[----:B------:R-:W-:Y:S02]  /*31a0*/  F2FP.BF16.F32.PACK_AB R59, R59, R58 ;  /* 0x0000003a3b3b723e */ /* 0x000fe400000010ff */
[----:B------:R-:W-:Y:S02]  /*31b0*/  F2FP.BF16.F32.PACK_AB R18, R17, R16 ;  /* 0x000000101112723e */ /* 0x000fe400000010ff */
[----:B------:R-:W-:-:S02]  /*31c0*/  F2FP.BF16.F32.PACK_AB R50, R49, R48 ;  /* 0x000000303132723e */ /* 0x000fc400000010ff */
        /* <DEDUP_REMOVED lines=9> */
[----:B------:R-:W-:-:S07]  /*3260*/  F2FP.BF16.F32.PACK_AB R56, R73, R72 ;  /* 0x000000484938723e */ /* 0x000fce00000010ff */
.L_x_0:
[----:B------:R-:W0:Y:S01]  /*3270*/  S2R R6, SR_TID.X ;  /* 0x0000000000067919 */ /* 0x000e220000002100 */
[----:B------:R-:W-:Y:S01]  /*3280*/  IMAD.SHL.U32 R5, R0, 0x10, RZ ;  /* 0x0000001000057824 */ /* 0x000fe200078e00ff */
[----:B------:R-:W-:Y:S01]  /*3290*/  LEA R20, R2, UR5, 0x4 ;  /* 0x0000000502147c11 */ /* 0x000fe2000f8e20ff */
[----:B------:R-:W-:Y:S01]  /*32a0*/  IMAD.SHL.U32 R0, R0, 0x20, RZ ;  /* 0x0000002000007824 */ /* 0x000fe200078e00ff */
[----:B------:R-:W-:Y:S01]  /*32b0*/  BAR.SYNC.DEFER_BLOCKING 0x0 ;  /* 0x0000000000007b1d */ /* 0x000fe20000010000 */
[----:B------:R-:W-:Y:S01]  /*32c0*/  VIADD R2, R3, 0x3 ;  /* 0x0000000303027836 */ /* 0x000fe20000000000 */
[----:B------:R-:W-:Y:S01]  /*32d0*/  LOP3.LUT R5, R5, 0xf0, RZ, 0xc0, !PT ;  /* 0x000000f005057812 */ /* 0x000fe200078ec0ff */
[C---:B------:R-:W-:Y:S01]  /*32e0*/  VIADD R21, R3.reuse, 0x5 ;  /* 0x0000000503157836 */ /* 0x040fe20000000000 */
[----:B------:R-:W-:Y:S02]  /*32f0*/  LOP3.LUT R0, R0, 0x200, RZ, 0xc0, !PT ;  /* 0x0000020000007812 */ /* 0x000fe400078ec0ff */
[----:B------:R-:W1:Y:S02]  /*3300*/  LDCU.128 UR12, c[0x0][0x390] ;  /* 0x00007200ff0c77ac */ /* 0x000e640008000c00 */
[----:B------:R-:W-:Y:S01]  /*3310*/  IADD3 R0, PT, PT, R0, UR5, R5 ;  /* 0x0000000500007c10 */ /* 0x000fe2000fffe005 */
[----:B------:R-:W-:Y:S01]  /*3320*/  VIADD R5, R3, 0x2 ;  /* 0x0000000203057836 */ /* 0x000fe20000000000 */
[----:B------:R-:W2:Y:S01]  /*3330*/  LDCU UR4, c[0x0][0x3b4] ;  /* 0x00007680ff0477ac */ /* 0x000ea20008000800 */
[----:B------:R-:W3:Y:S01]  /*3340*/  LDCU UR5, c[0x0][0x3b8] ;  /* 0x00007700ff0577ac */ /* 0x000ee20008000800 */
[----:B-1----:R-:W-:-:S02]  /*3350*/  ISETP.GE.AND P0, PT, R4, UR14, PT ;  /* 0x0000000e04007c0c */ /* 0x002fc4000bf06270 */
[----:B0-----:R-:W-:Y:S01]  /*3360*/  LOP3.LUT R7, R6, 0x20, RZ, 0xc0, !PT ;  /* 0x0000002006077812 */ /* 0x001fe200078ec0ff */
[----:B--2---:R-:W-:Y:S01]  /*3370*/  IMAD R4, R4, UR4, RZ ;  /* 0x0000000404047c24 */ /* 0x004fe2000f8e02ff */
[----:B------:R-:W-:Y:S01]  /*3380*/  ISETP.LT.AND P4, PT, R5, UR15, !P0 ;  /* 0x0000000f05007c0c */ /* 0x000fe2000c781270 */
[----:B---3--:R-:W-:Y:S01]  /*3390*/  IMAD R5, R3, UR5, RZ ;  /* 0x0000000503057c24 */ /* 0x008fe2000f8e02ff */
[----:B------:R-:W-:Y:S01]  /*33a0*/  ISETP.LT.AND P3, PT, R2, UR15, !P0 ;  /* 0x0000000f02007c0c */ /* 0x000fe2000c761270 */
[----:B------:R-:W-:Y:S01]  /*33b0*/  IMAD R28, R7, 0x8, R0 ;  /* 0x00000008071c7824 */ /* 0x000fe200078e0200 */
[C---:B------:R-:W-:Y:S01]  /*33c0*/  ISETP.LT.AND P1, PT, R3.reuse, UR15, !P0 ;  /* 0x0000000f03007c0c */ /* 0x040fe2000c721270 */
[----:B------:R-:W-:Y:S02]  /*33d0*/  VIADD R0, R3, 0x1 ;  /* 0x0000000103007836 */ /* 0x000fe40000000000 */
[----:B------:R-:W-:Y:S01]  /*33e0*/  VIADD R25, R5, UR5 ;  /* 0x0000000505197c36 */ /* 0x000fe20008000000 */
[----:B------:R-:W-:Y:S01]  /*33f0*/  STSM.16.M88.4 [R28], R56 ;  /* 0x000000381c007844 */ /* 0x000fe20000000200 */
[----:B------:R-:W-:Y:S01]  /*3400*/  BAR.SYNC.DEFER_BLOCKING 0x0 ;  /* 0x0000000000007b1d */ /* 0x000fe20000010000 */
[----:B------:R-:W-:Y:S01]  /*3410*/  ISETP.LT.AND P5, PT, R0, UR15, !P0 ;  /* 0x0000000f00007c0c */ /* 0x000fe2000c7a1270 */
[----:B------:R-:W-:-:S02]  /*3420*/  VIADD R0, R3, 0x4 ;  /* 0x0000000403007836 */ /* 0x000fc40000000000 */
[----:B------:R-:W-:-:S03]  /*3430*/  VIADD R27, R25, UR5 ;  /* 0x00000005191b7c36 */ /* 0x000fc60008000000 */
[----:B------:R-:W-:Y:S02]  /*3440*/  ISETP.LT.AND P2, PT, R0, UR15, !P0 ;  /* 0x0000000f00007c0c */ /* 0x000fe4000c741270 */
[----:B------:R-:W-:-:S04]  /*3450*/  LEA R0, P6, R4, UR12, 0x1 ;  /* 0x0000000c04007c11 */ /* 0x000fc8000f8c08ff */
[----:B------:R-:W-:Y:S02]  /*3460*/  LEA.HI.X.SX32 R2, R4, UR13, 0x1, P6 ;  /* 0x0000000d04027c11 */ /* 0x000fe4000b0f0eff */
[----:B------:R-:W-:-:S04]  /*3470*/  LEA R22, P6, R5, R0, 0x1 ;  /* 0x0000000005167211 */ /* 0x000fc800078c08ff */
[----:B------:R-:W-:Y:S02]  /*3480*/  LEA.HI.X.SX32 R23, R5, R2, 0x1, P6 ;  /* 0x0000000205177211 */ /* 0x000fe400030f0eff */
[C---:B------:R-:W-:Y:S01]  /*3490*/  LEA R24, P6, R25.reuse, R0, 0x1 ;  /* 0x0000000019187211 */ /* 0x040fe200078c08ff */
[----:B------:R-:W0:Y:S03]  /*34a0*/  LDS.128 R12, [R20] ;  /* 0x00000000140c7984 */ /* 0x000e260000000c00 */
[----:B------:R-:W-:Y:S01]  /*34b0*/  LEA.HI.X.SX32 R25, R25, R2, 0x1, P6 ;  /* 0x0000000219197211 */ /* 0x000fe200030f0eff */
[----:B------:R-:W-:Y:S01]  /*34c0*/  BAR.SYNC.DEFER_BLOCKING 0x0 ;  /* 0x0000000000007b1d */ /* 0x000fe20000010000 */
[----:B------:R-:W-:-:S05]  /*34d0*/  LEA R26, P6, R27, R0, 0x1 ;  /* 0x000000001b1a7211 */ /* 0x000fca00078c08ff */
[----:B------:R-:W-:Y:S02]  /*34e0*/  STSM.16.M88.4 [R28], R52 ;  /* 0x000000341c007844 */ /* 0x000fe40000000200 */
[----:B------:R-:W-:Y:S06]  /*34f0*/  BAR.SYNC.DEFER_BLOCKING 0x0 ;  /* 0x0000000000007b1d */ /* 0x000fec0000010000 */
[----:B------:R-:W1:Y:S02]  /*3500*/  LDS.128 R8, [R20] ;  /* 0x0000000014087984 */ /* 0x000e640000000c00 */
[----:B------:R-:W-:Y:S06]  /*3510*/  BAR.SYNC.DEFER_BLOCKING 0x0 ;  /* 0x0000000000007b1d */ /* 0x000fec0000010000 */
[----:B------:R-:W-:Y:S02]  /*3520*/  STSM.16.M88.4 [R28], R48 ;  /* 0x000000301c007844 */ /* 0x000fe40000000200 */
[----:B------:R-:W-:Y:S06]  /*3530*/  BAR.SYNC.DEFER_BLOCKING 0x0 ;  /* 0x0000000000007b1d */ /* 0x000fec0000010000 */
[----:B------:R-:W2:Y:S02]  /*3540*/  LDS.128 R4, [R20] ;  /* 0x0000000014047984 */ /* 0x000ea40000000c00 */
[----:B------:R-:W-:Y:S06]  /*3550*/  BAR.SYNC.DEFER_BLOCKING 0x0 ;  /* 0x0000000000007b1d */ /* 0x000fec0000010000 */
[----:B------:R3:W-:Y:S02]  /*3560*/  STSM.16.M88.4 [R28], R16 ;  /* 0x000000101c007844 */ /* 0x0007e40000000200 */
[----:B------:R-:W-:Y:S01]  /*3570*/  BAR.SYNC.DEFER_BLOCKING 0x0 ;  /* 0x0000000000007b1d */ /* 0x000fe20000010000 */
[C---:B---3--:R-:W-:Y:S01]  /*3580*/  VIADD R17, R27.reuse, UR5 ;  /* 0x000000051b117c36 */ /* 0x048fe20008000000 */
[----:B------:R-:W-:-:S03]  /*3590*/  LEA.HI.X.SX32 R27, R27, R2, 0x1, P6 ;  /* 0x000000021b1b7211 */ /* 0x000fc600030f0eff */
[C---:B------:R-:W-:Y:S01]  /*35a0*/  VIADD R19, R17.reuse, UR5 ;  /* 0x0000000511137c36 */ /* 0x040fe20008000000 */
[----:B------:R-:W-:-:S04]  /*35b0*/  LEA R16, P6, R17, R0, 0x1 ;  /* 0x0000000011107211 */ /* 0x000fc800078c08ff */
[----:B------:R-:W-:Y:S02]  /*35c0*/  LEA.HI.X.SX32 R17, R17, R2, 0x1, P6 ;  /* 0x0000000211117211 */ /* 0x000fe400030f0eff */
[----:B------:R-:W-:Y:S01]  /*35d0*/  LEA R18, P6, R19, R0, 0x1 ;  /* 0x0000000013127211 */ /* 0x000fe200078c08ff */
[----:B0-----:R0:W-:Y:S01]  /*35e0*/  @P1 STG.E.U16 desc[UR8][R22.64], R12 ;  /* 0x0000000c16001986 */ /* 0x0011e2000c101508 */
[----:B------:R-:W-:Y:S01]  /*35f0*/  ISETP.LT.AND P1, PT, R21, UR15, !P0 ;  /* 0x0000000f15007c0c */ /* 0x000fe2000c721270 */
[C---:B------:R-:W-:Y:S01]  /*3600*/  VIADD R21, R3.reuse, 0x6 ;  /* 0x0000000603157836 */ /* 0x040fe20000000000 */
[----:B0-----:R-:W-:Y:S01]  /*3610*/  PRMT R23, R12, 0x7632, R23 ;  /* 0x000076320c177816 */ /* 0x001fe20000000017 */
[----:B------:R-:W-:-:S04]  /*3620*/  VIADD R12, R3, 0x7 ;  /* 0x00000007030c7836 */ /* 0x000fc80000000000 */
[----:B------:R0:W-:Y:S01]  /*3630*/  @P5 STG.E.U16 desc[UR8][R24.64], R23 ;  /* 0x0000001718005986 */ /* 0x0001e2000c101508 */
[----:B------:R-:W-:Y:S01]  /*3640*/  ISETP.LT.AND P5, PT, R21, UR15, !P0 ;  /* 0x0000000f15007c0c */ /* 0x000fe2000c7a1270 */
[C---:B------:R-:W-:Y:S01]  /*3650*/  VIADD R21, R19.reuse, UR5 ;  /* 0x0000000513157c36 */ /* 0x040fe20008000000 */
[----:B------:R-:W-:Y:S01]  /*3660*/  LEA.HI.X.SX32 R19, R19, R2, 0x1, P6 ;  /* 0x0000000213137211 */ /* 0x000fe200030f0eff */
[----:B------:R3:W-:Y:S01]  /*3670*/  @P4 STG.E.U16 desc[UR8][R26.64], R13 ;  /* 0x0000000d1a004986 */ /* 0x0007e2000c101508 */
[----:B------:R-:W-:Y:S01]  /*3680*/  ISETP.LT.AND P4, PT, R12, UR15, !P0 ;  /* 0x0000000f0c007c0c */ /* 0x000fe2000c781270 */
[----:B------:R-:W-:Y:S01]  /*3690*/  VIADD R12, R3, 0x8 ;  /* 0x00000008030c7836 */ /* 0x000fe20000000000 */
[----:B------:R-:W-:Y:S02]  /*36a0*/  LEA R22, P6, R21, R0, 0x1 ;  /* 0x0000000015167211 */ /* 0x000fe400078c08ff */
[----:B0-----:R-:W-:Y:S02]  /*36b0*/  PRMT R23, R13, 0x7632, R23 ;  /* 0x000076320d177816 */ /* 0x001fe40000000017 */
[----:B------:R-:W-:Y:S01]  /*36c0*/  PRMT R24, R14, 0x7632, R24 ;  /* 0x000076320e187816 */ /* 0x000fe20000000018 */
[----:B---3--:R-:W-:-:S02]  /*36d0*/  VIADD R13, R21, UR5 ;  /* 0x00000005150d7c36 */ /* 0x008fc40008000000 */
[----:B------:R0:W-:Y:S01]  /*36e0*/  @P3 STG.E.U16 desc[UR8][R16.64], R23 ;  /* 0x0000001710003986 */ /* 0x0001e2000c101508 */
[----:B------:R-:W-:Y:S01]  /*36f0*/  ISETP.LT.AND P3, PT, R12, UR15, !P0 ;  /* 0x0000000f0c007c0c */ /* 0x000fe2000c761270 */
[----:B------:R-:W-:Y:S02]  /*3700*/  VIADD R12, R3, 0x9 ;  /* 0x00000009030c7836 */ /* 0x000fe40000000000 */
[----:B------:R3:W-:Y:S03]  /*3710*/  @P2 STG.E.U16 desc[UR8][R18.64], R14 ;  /* 0x0000000e12002986 */ /* 0x0007e6000c101508 */
[----:B------:R-:W-:Y:S02]  /*3720*/  ISETP.LT.AND P2, PT, R12, UR15, !P0 ;  /* 0x0000000f0c007c0c */ /* 0x000fe4000c741270 */
[----:B0-----:R-:W-:Y:S01]  /*3730*/  LEA.HI.X.SX32 R23, R21, R2, 0x1, P6 ;  /* 0x0000000215177211 */ /* 0x001fe200030f0eff */
[C---:B------:R-:W-:Y:S01]  /*3740*/  VIADD R17, R13.reuse, UR5 ;  /* 0x000000050d117c36 */ /* 0x040fe20008000000 */
[----:B------:R-:W-:Y:S01]  /*3750*/  LEA R12, P6, R13, R0, 0x1 ;  /* 0x000000000d0c7211 */ /* 0x000fe200078c08ff */
[----:B------:R-:W-:-:S02]  /*3760*/  VIADD R21, R3, 0xa ;  /* 0x0000000a03157836 */ /* 0x000fc40000000000 */
[----:B---3--:R-:W-:Y:S01]  /*3770*/  VIADD R19, R17, UR5 ;  /* 0x0000000511137c36 */ /* 0x008fe20008000000 */
[----:B------:R-:W-:Y:S01]  /*3780*/  LEA.HI.X.SX32 R13, R13, R2, 0x1, P6 ;  /* 0x000000020d0d7211 */ /* 0x000fe200030f0eff */
[----:B------:R0:W-:Y:S01]  /*3790*/  @P1 STG.E.U16 desc[UR8][R22.64], R24 ;  /* 0x0000001816001986 */ /* 0x0001e2000c101508 */
[----:B------:R-:W-:Y:S01]  /*37a0*/  LEA R16, P6, R17, R0, 0x1 ;  /* 0x0000000011107211 */ /* 0x000fe200078c08ff */
[----:B------:R-:W-:Y:S01]  /*37b0*/  VIADD R14, R3, 0xb ;  /* 0x0000000b030e7836 */ /* 0x000fe20000000000 */
[----:B------:R-:W-:Y:S01]  /*37c0*/  ISETP.LT.AND P1, PT, R21, UR15, !P0 ;  /* 0x0000000f15007c0c */ /* 0x000fe2000c721270 */
[----:B------:R-:W-:Y:S01]  /*37d0*/  VIADD R21, R19, UR5 ;  /* 0x0000000513157c36 */ /* 0x000fe20008000000 */
[----:B------:R-:W-:Y:S01]  /*37e0*/  LEA.HI.X.SX32 R17, R17, R2, 0x1, P6 ;  /* 0x0000000211117211 */ /* 0x000fe200030f0eff */
[----:B------:R3:W-:Y:S01]  /*37f0*/  @P5 STG.E.U16 desc[UR8][R12.64], R15 ;  /* 0x0000000f0c005986 */ /* 0x0007e2000c101508 */
[----:B------:R-:W-:Y:S02]  /*3800*/  LEA R18, P6, R19, R0, 0x1 ;  /* 0x0000000013127211 */ /* 0x000fe400078c08ff */
[----:B------:R-:W-:Y:S01]  /*3810*/  ISETP.LT.AND P5, PT, R14, UR15, !P0 ;  /* 0x0000000f0e007c0c */ /* 0x000fe2000c7a1270 */
[----:B------:R-:W-:Y:S01]  /*3820*/  VIADD R14, R3, 0xc ;  /* 0x0000000c030e7836 */ /* 0x000fe20000000000 */
[----:B------:R-:W-:-:S02]  /*3830*/  LEA.HI.X.SX32 R19, R19, R2, 0x1, P6 ;  /* 0x0000000213137211 */ /* 0x000fc400030f0eff */
[----:B0-----:R-:W-:Y:S02]  /*3840*/  PRMT R23, R15, 0x7632, R23 ;  /* 0x000076320f177816 */ /* 0x001fe40000000017 */
[----:B------:R-:W-:Y:S01]  /*3850*/  LEA R22, P6, R21, R0, 0x1 ;  /* 0x0000000015167211 */ /* 0x000fe200078c08ff */
[----:B---3--:R-:W-:Y:S02]  /*3860*/  VIADD R12, R3, 0xd ;  /* 0x0000000d030c7836 */ /* 0x008fe40000000000 */
[----:B------:R0:W-:Y:S01]  /*3870*/  @P4 STG.E.U16 desc[UR8][R16.64], R23 ;  /* 0x0000001710004986 */ /* 0x0001e2000c101508 */
[----:B------:R-:W-:Y:S01]  /*3880*/  VIADD R13, R21, UR5 ;  /* 0x00000005150d7c36 */ /* 0x000fe20008000000 */
[----:B------:R-:W-:Y:S01]  /*3890*/  ISETP.LT.AND P4, PT, R14, UR15, !P0 ;  /* 0x0000000f0e007c0c */ /* 0x000fe2000c781270 */
[----:B------:R-:W-:Y:S01]  /*38a0*/  VIADD R14, R3, 0xe ;  /* 0x0000000e030e7836 */ /* 0x000fe20000000000 */
[----:B-1----:R1:W-:Y:S01]  /*38b0*/  @P3 STG.E.U16 desc[UR8][R18.64], R8 ;  /* 0x0000000812003986 */ /* 0x0023e2000c101508 */
[----:B------:R-:W-:Y:S01]  /*38c0*/  ISETP.LT.AND P3, PT, R12, UR15, !P0 ;  /* 0x0000000f0c007c0c */ /* 0x000fe2000c761270 */
[----:B------:R-:W-:Y:S01]  /*38d0*/  VIADD R15, R13, UR5 ;  /* 0x000000050d0f7c36 */ /* 0x000fe20008000000 */
[----:B0-----:R-:W-:-:S03]  /*38e0*/  LEA.HI.X.SX32 R23, R21, R2, 0x1, P6 ;  /* 0x0000000215177211 */ /* 0x001fc600030f0eff */
[----:B------:R-:W-:Y:S01]  /*38f0*/  VIADD R17, R15, UR5 ;  /* 0x000000050f117c36 */ /* 0x000fe20008000000 */
[----:B------:R-:W-:Y:S02]  /*3900*/  LEA R12, P6, R13, R0, 0x1 ;  /* 0x000000000d0c7211 */ /* 0x000fe400078c08ff */
[----:B-1----:R-:W-:Y:S01]  /*3910*/  PRMT R19, R8, 0x7632, R19 ;  /* 0x0000763208137816 */ /* 0x002fe20000000013 */
[----:B------:R-:W-:Y:S01]  /*3920*/  VIADD R8, R3, 0xf ;  /* 0x0000000f03087836 */ /* 0x000fe20000000000 */
[----:B------:R-:W-:Y:S02]  /*3930*/  LEA.HI.X.SX32 R13, R13, R2, 0x1, P6 ;  /* 0x000000020d0d7211 */ /* 0x000fe400030f0eff */
[----:B--2---:R-:W-:Y:S01]  /*3940*/  PRMT R21, R5, 0x7632, R21 ;  /* 0x0000763205157816 */ /* 0x004fe20000000015 */
[----:B------:R0:W-:Y:S01]  /*3950*/  @P2 STG.E.U16 desc[UR8][R22.64], R19 ;  /* 0x0000001316002986 */ /* 0x0001e2000c101508 */
[----:B------:R-:W-:Y:S02]  /*3960*/  ISETP.LT.AND P2, PT, R14, UR15, !P0 ;  /* 0x0000000f0e007c0c */ /* 0x000fe4000c741270 */
[----:B------:R-:W-:Y:S01]  /*3970*/  LEA R14, P6, R15, R0, 0x1 ;  /* 0x000000000f0e7211 */ /* 0x000fe200078c08ff */
[----:B------:R1:W-:Y:S01]  /*3980*/  @P1 STG.E.U16 desc[UR8][R12.64], R9 ;  /* 0x000000090c001986 */ /* 0x0003e2000c101508 */
[----:B------:R-:W-:Y:S01]  /*3990*/  ISETP.LT.AND P1, PT, R8, UR15, !P0 ;  /* 0x0000000f08007c0c */ /* 0x000fe2000c721270 */
[----:B------:R-:W-:Y:S01]  /*39a0*/  VIADD R8, R3, 0x10 ;  /* 0x0000001003087836 */ /* 0x000fe20000000000 */
[----:B------:R-:W-:-:S02]  /*39b0*/  LEA.HI.X.SX32 R15, R15, R2, 0x1, P6 ;  /* 0x000000020f0f7211 */ /* 0x000fc400030f0eff */
[C---:B------:R-:W-:Y:S01]  /*39c0*/  LEA R16, P6, R17.reuse, R0, 0x1 ;  /* 0x0000000011107211 */ /* 0x040fe200078c08ff */
[----:B0-----:R-:W-:-:S03]  /*39d0*/  VIADD R19, R17, UR5 ;  /* 0x0000000511137c36 */ /* 0x001fc60008000000 */
[----:B------:R-:W-:Y:S02]  /*39e0*/  LEA.HI.X.SX32 R17, R17, R2, 0x1, P6 ;  /* 0x0000000211117211 */ /* 0x000fe400030f0eff */
[----:B-1----:R-:W-:Y:S01]  /*39f0*/  PRMT R13, R9, 0x7632, R13 ;  /* 0x00007632090d7816 */ /* 0x002fe2000000000d */
[C---:B------:R-:W-:Y:S01]  /*3a00*/  VIADD R9, R19.reuse, UR5 ;  /* 0x0000000513097c36 */ /* 0x040fe20008000000 */
[----:B------:R-:W-:Y:S01]  /*3a10*/  LEA R18, P6, R19, R0, 0x1 ;  /* 0x0000000013127211 */ /* 0x000fe200078c08ff */
[C---:B------:R-:W-:Y:S02]  /*3a20*/  VIADD R12, R3.reuse, 0x12 ;  /* 0x00000012030c7836 */ /* 0x040fe40000000000 */
[----:B------:R0:W-:Y:S01]  /*3a30*/  @P5 STG.E.U16 desc[UR8][R14.64], R13 ;  /* 0x0000000d0e005986 */ /* 0x0001e2000c101508 */
[----:B------:R-:W-:Y:S01]  /*3a40*/  ISETP.LT.AND P5, PT, R8, UR15, !P0 ;  /* 0x0000000f08007c0c */ /* 0x000fe2000c7a1270 */
[----:B------:R-:W-:Y:S01]  /*3a50*/  VIADD R8, R3, 0x11 ;  /* 0x0000001103087836 */ /* 0x000fe20000000000 */
[----:B------:R-:W-:Y:S01]  /*3a60*/  LEA.HI.X.SX32 R19, R19, R2, 0x1, P6 ;  /* 0x0000000213137211 */ /* 0x000fe200030f0eff */
[----:B------:R1:W-:Y:S03]  /*3a70*/  @P4 STG.E.U16 desc[UR8][R16.64], R10 ;  /* 0x0000000a10004986 */ /* 0x0003e6000c101508 */
[----:B------:R-:W-:-:S02]  /*3a80*/  ISETP.LT.AND P4, PT, R8, UR15, !P0 ;  /* 0x0000000f08007c0c */ /* 0x000fc4000c781270 */
[C---:B------:R-:W-:Y:S01]  /*3a90*/  LEA R8, P6, R9.reuse, R0, 0x1 ;  /* 0x0000000009087211 */ /* 0x040fe200078c08ff */
[----:B0-----:R-:W-:-:S03]  /*3aa0*/  VIADD R13, R9, UR5 ;  /* 0x00000005090d7c36 */ /* 0x001fc60008000000 */
[----:B------:R-:W-:Y:S02]  /*3ab0*/  LEA.HI.X.SX32 R9, R9, R2, 0x1, P6 ;  /* 0x0000000209097211 */ /* 0x000fe400030f0eff */
[----:B-1----:R-:W-:Y:S01]  /*3ac0*/  PRMT R17, R10, 0x7632, R17 ;  /* 0x000076320a117816 */ /* 0x002fe20000000011 */
[----:B------:R-:W-:Y:S02]  /*3ad0*/  VIADD R15, R13, UR5 ;  /* 0x000000050d0f7c36 */ /* 0x000fe40008000000 */
[----:B------:R-:W-:Y:S02]  /*3ae0*/  VIADD R10, R3, 0x13 ;  /* 0x00000013030a7836 */ /* 0x000fe40000000000 */
        /* <DEDUP_REMOVED lines=10> */
[----:B------:R-:W-:Y:S01]  /*3b90*/  PRMT R19, R11, 0x7632, R19 ;  /* 0x000076320b137816 */ /* 0x000fe20000000013 */
[C---:B-1----:R-:W-:Y:S01]  /*3ba0*/  VIADD R9, R17.reuse, UR5 ;  /* 0x0000000511097c36 */ /* 0x042fe20008000000 */
[----:B------:R-:W-:Y:S01]  /*3bb0*/  LEA R16, P6, R17, R0, 0x1 ;  /* 0x0000000011107211 */ /* 0x000fe200078c08ff */
[----:B------:R-:W-:Y:S02]  /*3bc0*/  VIADD R8, R3, 0x15 ;  /* 0x0000001503087836 */ /* 0x000fe40000000000 */
[----:B------:R0:W-:Y:S01]  /*3bd0*/  @P1 STG.E.U16 desc[UR8][R12.64], R19 ;  /* 0x000000130c001986 */ /* 0x0001e2000c101508 */
[----:B------:R-:W-:Y:S02]  /*3be0*/  LEA.HI.X.SX32 R17, R17, R2, 0x1, P6 ;  /* 0x0000000211117211 */ /* 0x000fe400030f0eff */
[----:B------:R-:W-:Y:S01]  /*3bf0*/  LEA R18, P6, R9, R0, 0x1 ;  /* 0x0000000009127211 */ /* 0x000fe200078c08ff */
[----:B------:R1:W-:Y:S01]  /*3c00*/  @P5 STG.E.U16 desc[UR8][R14.64], R4 ;  /* 0x000000040e005986 */ /* 0x0003e2000c101508 */
[----:B------:R-:W-:Y:S01]  /*3c10*/  ISETP.LT.AND P5, PT, R8, UR15, !P0 ;  /* 0x0000000f08007c0c */ /* 0x000fe2000c7a1270 */
[----:B------:R-:W-:Y:S01]  /*3c20*/  VIADD R8, R3, 0x16 ;  /* 0x0000001603087836 */ /* 0x000fe20000000000 */
[----:B------:R-:W-:-:S02]  /*3c30*/  ISETP.LT.AND P1, PT, R10, UR15, !P0 ;  /* 0x0000000f0a007c0c */ /* 0x000fc4000c721270 */
[C---:B0-----:R-:W-:Y:S01]  /*3c40*/  LEA.HI.X.SX32 R19, R9.reuse, R2, 0x1, P6 ;  /* 0x0000000209137211 */ /* 0x041fe200030f0eff */
[----:B------:R-:W-:Y:S01]  /*3c50*/  VIADD R9, R9, UR5 ;  /* 0x0000000509097c36 */ /* 0x000fe20008000000 */
[----:B------:R-:W-:Y:S01]  /*3c60*/  PRMT R13, R4, 0x7632, R13 ;  /* 0x00007632040d7816 */ /* 0x000fe2000000000d */
[----:B-1----:R-:W-:-:S03]  /*3c70*/  VIADD R4, R3, 0x17 ;  /* 0x0000001703047836 */ /* 0x002fc60000000000 */
[C---:B------:R-:W-:Y:S01]  /*3c80*/  LEA R12, P6, R9.reuse, R0, 0x1 ;  /* 0x00000000090c7211 */ /* 0x040fe200078c08ff */
[----:B------:R0:W-:Y:S01]  /*3c90*/  @P4 STG.E.U16 desc[UR8][R16.64], R13 ;  /* 0x0000000d10004986 */ /* 0x0001e2000c101508 */
[----:B------:R-:W-:Y:S01]  /*3ca0*/  ISETP.LT.AND P4, PT, R8, UR15, !P0 ;  /* 0x0000000f08007c0c */ /* 0x000fe2000c781270 */
[----:B------:R-:W-:Y:S02]  /*3cb0*/  VIADD R15, R9, UR5 ;  /* 0x00000005090f7c36 */ /* 0x000fe40008000000 */
[----:B------:R1:W-:Y:S01]  /*3cc0*/  @P3 STG.E.U16 desc[UR8][R18.64], R5 ;  /* 0x0000000512003986 */ /* 0x0003e2000c101508 */
[----:B------:R-:W-:Y:S01]  /*3cd0*/  ISETP.LT.AND P3, PT, R4, UR15, !P0 ;  /* 0x0000000f04007c0c */ /* 0x000fe2000c761270 */
[----:B------:R-:W-:Y:S01]  /*3ce0*/  VIADD R4, R3, 0x18 ;  /* 0x0000001803047836 */ /* 0x000fe20000000000 */
[----:B0-----:R-:W-:Y:S01]  /*3cf0*/  LEA.HI.X.SX32 R13, R9, R2, 0x1, P6 ;  /* 0x00000002090d7211 */ /* 0x001fe200030f0eff */
[C---:B------:R-:W-:Y:S01]  /*3d00*/  VIADD R17, R15.reuse, UR5 ;  /* 0x000000050f117c36 */ /* 0x040fe20008000000 */
[----:B------:R0:W2:Y:S01]  /*3d10*/  LDS.128 R8, [R20] ;  /* 0x0000000014087984 */ /* 0x0000a20000000c00 */
[----:B------:R-:W-:Y:S01]  /*3d20*/  LEA R14, P6, R15, R0, 0x1 ;  /* 0x000000000f0e7211 */ /* 0x000fe200078c08ff */
[----:B-1----:R-:W-:-:S02]  /*3d30*/  VIADD R5, R3, 0x19 ;  /* 0x0000001903057836 */ /* 0x002fc40000000000 */
[----:B------:R1:W-:Y:S01]  /*3d40*/  @P2 STG.E.U16 desc[UR8][R12.64], R21 ;  /* 0x000000150c002986 */ /* 0x0003e2000c101508 */
[----:B------:R-:W-:Y:S01]  /*3d50*/  LEA.HI.X.SX32 R15, R15, R2, 0x1, P6 ;  /* 0x000000020f0f7211 */ /* 0x000fe200030f0eff */
[----:B------:R-:W-:Y:S01]  /*3d60*/  VIADD R19, R17, UR5 ;  /* 0x0000000511137c36 */ /* 0x000fe20008000000 */
[----:B------:R-:W-:Y:S01]  /*3d70*/  ISETP.LT.AND P2, PT, R4, UR15, !P0 ;  /* 0x0000000f04007c0c */ /* 0x000fe2000c741270 */
[----:B------:R-:W-:Y:S01]  /*3d80*/  VIADD R18, R3, 0x1a ;  /* 0x0000001a03127836 */ /* 0x000fe20000000000 */
[----:B------:R-:W-:Y:S01]  /*3d90*/  LEA R4, P6, R17, R0, 0x1 ;  /* 0x0000000011047211 */ /* 0x000fe200078c08ff */
[----:B------:R3:W-:Y:S01]  /*3da0*/  @P1 STG.E.U16 desc[UR8][R14.64], R6 ;  /* 0x000000060e001986 */ /* 0x0007e2000c101508 */
[----:B------:R-:W-:Y:S02]  /*3db0*/  ISETP.LT.AND P1, PT, R5, UR15, !P0 ;  /* 0x0000000f05007c0c */ /* 0x000fe4000c721270 */
[----:B------:R-:W-:Y:S02]  /*3dc0*/  LEA.HI.X.SX32 R5, R17, R2, 0x1, P6 ;  /* 0x0000000211057211 */ /* 0x000fe400030f0eff */
[----:B0-----:R-:W-:Y:S01]  /*3dd0*/  PRMT R20, R6, 0x7632, R20 ;  /* 0x0000763206147816 */ /* 0x001fe20000000014 */
[C---:B-1----:R-:W-:Y:S01]  /*3de0*/  VIADD R13, R19.reuse, UR5 ;  /* 0x00000005130d7c36 */ /* 0x042fe20008000000 */
[----:B------:R-:W-:-:S03]  /*3df0*/  LEA R16, P6, R19, R0, 0x1 ;  /* 0x0000000013107211 */ /* 0x000fc600078c08ff */
[----:B------:R0:W-:Y:S01]  /*3e00*/  @P5 STG.E.U16 desc[UR8][R4.64], R20 ;  /* 0x0000001404005986 */ /* 0x0001e2000c101508 */
[----:B------:R-:W-:Y:S01]  /*3e10*/  LEA.HI.X.SX32 R17, R19, R2, 0x1, P6 ;  /* 0x0000000213117211 */ /* 0x000fe200030f0eff */
[C---:B---3--:R-:W-:Y:S01]  /*3e20*/  VIADD R15, R13.reuse, UR5 ;  /* 0x000000050d0f7c36 */ /* 0x048fe20008000000 */
[----:B------:R-:W-:Y:S01]  /*3e30*/  LEA R12, P6, R13, R0, 0x1 ;  /* 0x000000000d0c7211 */ /* 0x000fe200078c08ff */
[----:B------:R-:W-:Y:S01]  /*3e40*/  VIADD R6, R3, 0x1b ;  /* 0x0000001b03067836 */ /* 0x000fe20000000000 */
[----:B------:R-:W-:Y:S01]  /*3e50*/  ISETP.LT.AND P5, PT, R18, UR15, !P0 ;  /* 0x0000000f12007c0c */ /* 0x000fe2000c7a1270 */
[----:B------:R1:W-:Y:S01]  /*3e60*/  @P4 STG.E.U16 desc[UR8][R16.64], R7 ;  /* 0x0000000710004986 */ /* 0x0003e2000c101508 */
[----:B------:R-:W-:Y:S02]  /*3e70*/  PRMT R18, R7, 0x7632, R18 ;  /* 0x0000763207127816 */ /* 0x000fe40000000012 */
[----:B------:R-:W-:Y:S02]  /*3e80*/  LEA.HI.X.SX32 R13, R13, R2, 0x1, P6 ;  /* 0x000000020d0d7211 */ /* 0x000fe400030f0eff */
[C---:B------:R-:W-:Y:S01]  /*3e90*/  LEA R14, P6, R15.reuse, R0, 0x1 ;  /* 0x000000000f0e7211 */ /* 0x040fe200078c08ff */
[----:B0-----:R-:W-:Y:S01]  /*3ea0*/  VIADD R5, R15, UR5 ;  /* 0x000000050f057c36 */ /* 0x001fe20008000000 */
[----:B------:R-:W-:Y:S01]  /*3eb0*/  ISETP.LT.AND P4, PT, R6, UR15, !P0 ;  /* 0x0000000f06007c0c */ /* 0x000fe2000c781270 */
[----:B------:R-:W-:Y:S01]  /*3ec0*/  VIADD R6, R3, 0x1c ;  /* 0x0000001c03067836 */ /* 0x000fe20000000000 */
[----:B------:R-:W-:Y:S01]  /*3ed0*/  LEA.HI.X.SX32 R15, R15, R2, 0x1, P6 ;  /* 0x000000020f0f7211 */ /* 0x000fe200030f0eff */
[----:B------:R0:W-:Y:S01]  /*3ee0*/  @P3 STG.E.U16 desc[UR8][R12.64], R18 ;  /* 0x000000120c003986 */ /* 0x0001e2000c101508 */
[C---:B------:R-:W-:Y:S01]  /*3ef0*/  LEA R4, P6, R5.reuse, R0, 0x1 ;  /* 0x0000000005047211 */ /* 0x040fe200078c08ff */
[----:B-1----:R-:W-:Y:S01]  /*3f00*/  VIADD R7, R5, UR5 ;  /* 0x0000000505077c36 */ /* 0x002fe20008000000 */
[----:B------:R-:W-:Y:S01]  /*3f10*/  ISETP.LT.AND P3, PT, R6, UR15, !P0 ;  /* 0x0000000f06007c0c */ /* 0x000fe2000c761270 */
[----:B------:R-:W-:Y:S01]  /*3f20*/  VIADD R6, R3, 0x1d ;  /* 0x0000001d03067836 */ /* 0x000fe20000000000 */
[----:B------:R-:W-:Y:S01]  /*3f30*/  LEA.HI.X.SX32 R5, R5, R2, 0x1, P6 ;  /* 0x0000000205057211 */ /* 0x000fe200030f0eff */
[----:B------:R-:W-:Y:S01]  /*3f40*/  VIADD R17, R7, UR5 ;  /* 0x0000000507117c36 */ /* 0x000fe20008000000 */
[----:B--2---:R1:W-:Y:S02]  /*3f50*/  @P2 STG.E.U16 desc[UR8][R14.64], R8 ;  /* 0x000000080e002986 */ /* 0x0043e4000c101508 */
[----:B------:R-:W-:Y:S01]  /*3f60*/  ISETP.LT.AND P2, PT, R6, UR15, !P0 ;  /* 0x0000000f06007c0c */ /* 0x000fe2000c741270 */
[----:B------:R-:W-:Y:S01]  /*3f70*/  VIADD R19, R17, UR5 ;  /* 0x0000000511137c36 */ /* 0x000fe20008000000 */
[----:B------:R-:W-:-:S02]  /*3f80*/  LEA R6, P6, R7, R0, 0x1 ;  /* 0x0000000007067211 */ /* 0x000fc400078c08ff */
[----:B0-----:R-:W-:Y:S01]  /*3f90*/  PRMT R13, R8, 0x7632, R13 ;  /* 0x00007632080d7816 */ /* 0x001fe2000000000d */
[----:B------:R-:W-:Y:S01]  /*3fa0*/  VIADD R21, R19, UR5 ;  /* 0x0000000513157c36 */ /* 0x000fe20008000000 */
[----:B------:R-:W-:-:S03]  /*3fb0*/  LEA.HI.X.SX32 R7, R7, R2, 0x1, P6 ;  /* 0x0000000207077211 */ /* 0x000fc600030f0eff */
[----:B------:R0:W-:Y:S01]  /*3fc0*/  @P1 STG.E.U16 desc[UR8][R4.64], R13 ;  /* 0x0000000d04001986 */ /* 0x0001e2000c101508 */
[-C--:B------:R-:W-:Y:S01]  /*3fd0*/  LEA R12, P1, R17, R0.reuse, 0x1 ;  /* 0x00000000110c7211 */ /* 0x080fe200078208ff */
[----:B------:R-:W-:Y:S01]  /*3fe0*/  VIADD R23, R21, UR5 ;  /* 0x0000000515177c36 */ /* 0x000fe20008000000 */
[----:B-1----:R-:W-:Y:S01]  /*3ff0*/  LEA R14, P6, R19, R0, 0x1 ;  /* 0x00000000130e7211 */ /* 0x002fe200078c08ff */
[C---:B------:R-:W-:Y:S01]  /*4000*/  VIADD R8, R3.reuse, 0x1e ;  /* 0x0000001e03087836 */ /* 0x040fe20000000000 */
[----:B------:R1:W-:Y:S01]  /*4010*/  @P5 STG.E.U16 desc[UR8][R6.64], R9 ;  /* 0x0000000906005986 */ /* 0x0003e2000c101508 */
[----:B------:R-:W-:Y:S01]  /*4020*/  VIADD R3, R3, 0x1f ;  /* 0x0000001f03037836 */ /* 0x000fe20000000000 */
[----:B------:R-:W-:Y:S01]  /*4030*/  LEA.HI.X.SX32 R15, R19, R2, 0x1, P6 ;  /* 0x00000002130f7211 */ /* 0x000fe200030f0eff */
[----:B------:R-:W-:Y:S01]  /*4040*/  VIADD R19, R23, UR5 ;  /* 0x0000000517137c36 */ /* 0x000fe20008000000 */
[----:B------:R-:W-:Y:S02]  /*4050*/  LEA R16, P6, R21, R0, 0x1 ;  /* 0x0000000015107211 */ /* 0x000fe400078c08ff */
[----:B0-----:R-:W-:-:S02]  /*4060*/  LEA.HI.X.SX32 R13, R17, R2, 0x1, P1 ;  /* 0x00000002110d7211 */ /* 0x001fc400008f0eff */
[----:B------:R-:W-:Y:S02]  /*4070*/  LEA R4, P1, R23, R0, 0x1 ;  /* 0x0000000017047211 */ /* 0x000fe400078208ff */
[-C--:B------:R-:W-:Y:S02]  /*4080*/  LEA.HI.X.SX32 R17, R21, R2.reuse, 0x1, P6 ;  /* 0x0000000215117211 */ /* 0x080fe400030f0eff */
[----:B------:R-:W-:Y:S02]  /*4090*/  LEA.HI.X.SX32 R5, R23, R2, 0x1, P1 ;  /* 0x0000000217057211 */ /* 0x000fe400008f0eff */
[----:B------:R-:W-:Y:S02]  /*40a0*/  ISETP.LT.AND P1, PT, R8, UR15, !P0 ;  /* 0x0000000f08007c0c */ /* 0x000fe4000c721270 */
[----:B------:R-:W-:Y:S02]  /*40b0*/  ISETP.LT.AND P0, PT, R3, UR15, !P0 ;  /* 0x0000000f03007c0c */ /* 0x000fe4000c701270 */
[----:B------:R-:W-:-:S02]  /*40c0*/  LEA R18, P6, R19, R0, 0x1 ;  /* 0x0000000013127211 */ /* 0x000fc400078c08ff */
[----:B------:R-:W-:Y:S02]  /*40d0*/  PRMT R0, R9, 0x7632, R0 ;  /* 0x0000763209007816 */ /* 0x000fe40000000000 */
[----:B------:R-:W-:Y:S02]  /*40e0*/  PRMT R8, R10, 0x7632, R8 ;  /* 0x000076320a087816 */ /* 0x000fe40000000008 */
[----:B------:R-:W-:Y:S01]  /*40f0*/  LEA.HI.X.SX32 R19, R19, R2, 0x1, P6 ;  /* 0x0000000213137211 */ /* 0x000fe200030f0eff */
[----:B------:R1:W-:Y:S04]  /*4100*/  @P4 STG.E.U16 desc[UR8][R12.64], R0 ;  /* 0x000000000c004986 */ /* 0x0003e8000c101508 */
[----:B------:R1:W-:Y:S04]  /*4110*/  @P3 STG.E.U16 desc[UR8][R14.64], R10 ;  /* 0x0000000a0e003986 */ /* 0x0003e8000c101508 */
[----:B------:R1:W-:Y:S04]  /*4120*/  @P2 STG.E.U16 desc[UR8][R16.64], R8 ;  /* 0x0000000810002986 */ /* 0x0003e8000c101508 */
[----:B------:R1:W-:Y:S01]  /*4130*/  @P1 STG.E.U16 desc[UR8][R4.64], R11 ;  /* 0x0000000b04001986 */ /* 0x0003e2000c101508 */
[----:B------:R-:W-:Y:S05]  /*4140*/  @!P0 EXIT ;  /* 0x000000000000894d */ /* 0x000fea0003800000 */
[----:B-1----:R-:W-:-:S05]  /*4150*/  PRMT R9, R11, 0x7632, R9 ;  /* 0x000076320b097816 */ /* 0x002fca0000000009 */
[----:B------:R-:W-:Y:S01]  /*4160*/  STG.E.U16 desc[UR8][R18.64], R9 ;  /* 0x0000000912007986 */ /* 0x000fe2000c101508 */
[----:B------:R-:W-:Y:S05]  /*4170*/  EXIT ;  /* 0x000000000000794d */ /* 0x000fea0003800000 */
.L_x_2:
[----:B------:R-:W-:-:S00]  /*4180*/  BRA `(.L_x_2) ;  /* 0xfffffffc00fc7947 */ /* 0x000fc0000383ffff */
[----:B------:R-:W-:-:S00]  /*4190*/  NOP ;  /* 0x0000000000007918 */ /* 0x000fc00000000000 */
        /* <DEDUP_REMOVED lines=14> */
.L_x_3:


//--------------------- .nv.shared.matmul_kernel  --------------------------
	.section	.nv.shared.matmul_kernel,"aw",@nobits
	.sectionflags	@""
	.align	16
	.zero		1024


//--------------------- .nv.shared.reserved.0     --------------------------
	.section	.nv.shared.reserved.0,"aw",@nobits
	.weak		__nv_reservedSMEM_offset_0_alias
	.size		__nv_reservedSMEM_offset_0_alias, 0, 64
	.other		__nv_reservedSMEM_offset_0_alias,@"STO_CUDA_RESERVED_SHARED STV_DEFAULT"
__nv_reservedSMEM_offset_0_alias:
	.zero		0
	.zero		64


//--------------------- .nv.constant0.matmul_kernel --------------------------
	.section	.nv.constant0.matmul_kernel,"a",@progbits
	.sectionflags	@""
	.align	4
.nv.constant0.matmul_kernel:
	.zero		976


//--------------------- SYMBOLS --------------------------

	.type		.nv.reservedSmem.offset0,@object
	.size		.nv.reservedSmem.offset0,0x4
	.type		.nv.reservedSmem.cap,@object
	.size		.nv.reservedSmem.cap,0x4
